//
// Generated by NVIDIA NVVM Compiler
//
// Compiler Build ID: CL-36424714
// Cuda compilation tools, release 13.0, V13.0.88
// Based on NVVM 20.0.0
//

.version 9.0
.target sm_100
.address_size 64

	// .globl	_Z8findPathPci8PositionS0_PdPS0_PbS2_S2_

.visible .entry _Z8findPathPci8PositionS0_PdPS0_PbS2_S2_(
	.param .u64 .ptr .align 1 _Z8findPathPci8PositionS0_PdPS0_PbS2_S2__param_0,
	.param .u32 _Z8findPathPci8PositionS0_PdPS0_PbS2_S2__param_1,
	.param .align 4 .b8 _Z8findPathPci8PositionS0_PdPS0_PbS2_S2__param_2[8],
	.param .align 4 .b8 _Z8findPathPci8PositionS0_PdPS0_PbS2_S2__param_3[8],
	.param .u64 .ptr .align 1 _Z8findPathPci8PositionS0_PdPS0_PbS2_S2__param_4,
	.param .u64 .ptr .align 1 _Z8findPathPci8PositionS0_PdPS0_PbS2_S2__param_5,
	.param .u64 .ptr .align 1 _Z8findPathPci8PositionS0_PdPS0_PbS2_S2__param_6,
	.param .u64 .ptr .align 1 _Z8findPathPci8PositionS0_PdPS0_PbS2_S2__param_7,
	.param .u64 .ptr .align 1 _Z8findPathPci8PositionS0_PdPS0_PbS2_S2__param_8
)
{
	.reg .pred 	%p<125>;
	.reg .b16 	%rs<38>;
	.reg .b32 	%r<381>;
	.reg .b32 	%f<19>;
	.reg .b64 	%rd<253>;
	.reg .b64 	%fd<75>;

	ld.param.u32 	%r1, [_Z8findPathPci8PositionS0_PdPS0_PbS2_S2__param_2];
	ld.param.u32 	%r2, [_Z8findPathPci8PositionS0_PdPS0_PbS2_S2__param_2+4];
	ld.param.u32 	%r3, [_Z8findPathPci8PositionS0_PdPS0_PbS2_S2__param_3];
	ld.param.u32 	%r4, [_Z8findPathPci8PositionS0_PdPS0_PbS2_S2__param_3+4];
	ld.param.u64 	%rd20, [_Z8findPathPci8PositionS0_PdPS0_PbS2_S2__param_0];
	ld.param.u32 	%r110, [_Z8findPathPci8PositionS0_PdPS0_PbS2_S2__param_1];
	ld.param.u64 	%rd21, [_Z8findPathPci8PositionS0_PdPS0_PbS2_S2__param_4];
	ld.param.u64 	%rd22, [_Z8findPathPci8PositionS0_PdPS0_PbS2_S2__param_6];
	ld.param.u64 	%rd23, [_Z8findPathPci8PositionS0_PdPS0_PbS2_S2__param_7];
	ld.param.u64 	%rd24, [_Z8findPathPci8PositionS0_PdPS0_PbS2_S2__param_8];
	cvta.to.global.u64 	%rd1, %rd23;
	cvta.to.global.u64 	%rd2, %rd20;
	cvta.to.global.u64 	%rd3, %rd22;
	cvta.to.global.u64 	%rd4, %rd24;
	cvta.to.global.u64 	%rd5, %rd21;
	mov.u32 	%r111, %ctaid.x;
	mov.u32 	%r112, %ntid.x;
	mov.u32 	%r113, %tid.x;
	mad.lo.s32 	%r5, %r111, %r112, %r113;
	mov.u32 	%r114, %ctaid.y;
	mov.u32 	%r115, %ntid.y;
	mov.u32 	%r116, %tid.y;
	mad.lo.s32 	%r117, %r114, %r115, %r116;
	max.s32 	%r119, %r5, %r117;
	setp.ge.s32 	%p5, %r119, %r110;
	@%p5 bra 	$L__BB0_96;
	mul.lo.s32 	%r6, %r110, %r5;
	add.s32 	%r121, %r110, -1;
	and.b32  	%r7, %r110, 7;
	setp.lt.u32 	%p6, %r121, 7;
	mov.b32 	%r341, 0;
	@%p6 bra 	$L__BB0_4;
	and.b32  	%r341, %r110, 2147483640;
	mov.b32 	%r339, 0;
$L__BB0_3:
	.pragma "nounroll";
	add.s32 	%r123, %r339, %r6;
	cvt.s64.s32 	%rd25, %r123;
	mul.wide.s32 	%rd26, %r123, 8;
	add.s64 	%rd27, %rd5, %rd26;
	mov.b64 	%rd28, 9218868437227405312;
	st.global.u64 	[%rd27], %rd28;
	add.s64 	%rd29, %rd3, %rd25;
	mov.b16 	%rs1, 0;
	st.global.u8 	[%rd29], %rs1;
	st.global.u64 	[%rd27+8], %rd28;
	st.global.u8 	[%rd29+1], %rs1;
	st.global.u64 	[%rd27+16], %rd28;
	st.global.u8 	[%rd29+2], %rs1;
	st.global.u64 	[%rd27+24], %rd28;
	st.global.u8 	[%rd29+3], %rs1;
	st.global.u64 	[%rd27+32], %rd28;
	st.global.u8 	[%rd29+4], %rs1;
	st.global.u64 	[%rd27+40], %rd28;
	st.global.u8 	[%rd29+5], %rs1;
	st.global.u64 	[%rd27+48], %rd28;
	st.global.u8 	[%rd29+6], %rs1;
	st.global.u64 	[%rd27+56], %rd28;
	st.global.u8 	[%rd29+7], %rs1;
	add.s32 	%r339, %r339, 8;
	setp.ne.s32 	%p7, %r339, %r341;
	@%p7 bra 	$L__BB0_3;
$L__BB0_4:
	setp.eq.s32 	%p8, %r7, 0;
	@%p8 bra 	$L__BB0_12;
	and.b32  	%r12, %r110, 3;
	setp.lt.u32 	%p9, %r7, 4;
	@%p9 bra 	$L__BB0_7;
	add.s32 	%r124, %r341, %r6;
	cvt.s64.s32 	%rd30, %r124;
	mul.wide.s32 	%rd31, %r124, 8;
	add.s64 	%rd32, %rd5, %rd31;
	mov.b64 	%rd33, 9218868437227405312;
	st.global.u64 	[%rd32], %rd33;
	add.s64 	%rd34, %rd3, %rd30;
	mov.b16 	%rs2, 0;
	st.global.u8 	[%rd34], %rs2;
	st.global.u64 	[%rd32+8], %rd33;
	st.global.u8 	[%rd34+1], %rs2;
	st.global.u64 	[%rd32+16], %rd33;
	st.global.u8 	[%rd34+2], %rs2;
	st.global.u64 	[%rd32+24], %rd33;
	st.global.u8 	[%rd34+3], %rs2;
	add.s32 	%r341, %r341, 4;
$L__BB0_7:
	setp.eq.s32 	%p10, %r12, 0;
	@%p10 bra 	$L__BB0_12;
	setp.eq.s32 	%p11, %r12, 1;
	@%p11 bra 	$L__BB0_10;
	add.s32 	%r125, %r341, %r6;
	cvt.s64.s32 	%rd35, %r125;
	mul.wide.s32 	%rd36, %r125, 8;
	add.s64 	%rd37, %rd5, %rd36;
	mov.b64 	%rd38, 9218868437227405312;
	st.global.u64 	[%rd37], %rd38;
	add.s64 	%rd39, %rd3, %rd35;
	mov.b16 	%rs3, 0;
	st.global.u8 	[%rd39], %rs3;
	st.global.u64 	[%rd37+8], %rd38;
	st.global.u8 	[%rd39+1], %rs3;
	add.s32 	%r341, %r341, 2;
$L__BB0_10:
	and.b32  	%r126, %r110, 1;
	setp.eq.b32 	%p12, %r126, 1;
	not.pred 	%p13, %p12;
	@%p13 bra 	$L__BB0_12;
	add.s32 	%r127, %r341, %r6;
	cvt.s64.s32 	%rd40, %r127;
	mul.wide.s32 	%rd41, %r127, 8;
	add.s64 	%rd42, %rd5, %rd41;
	mov.b64 	%rd43, 9218868437227405312;
	st.global.u64 	[%rd42], %rd43;
	add.s64 	%rd44, %rd3, %rd40;
	mov.b16 	%rs4, 0;
	st.global.u8 	[%rd44], %rs4;
$L__BB0_12:
	mad.lo.s32 	%r129, %r1, %r110, %r2;
	mul.wide.s32 	%rd45, %r129, 8;
	add.s64 	%rd46, %rd5, %rd45;
	mov.b64 	%rd47, 0;
	st.global.u64 	[%rd46], %rd47;
	st.global.u32 	[%rd4], %r1;
	st.global.u32 	[%rd4+4], %r2;
	mov.b32 	%r361, 1;
$L__BB0_13:
	ld.global.u32 	%r357, [%rd4];
	ld.global.u32 	%r356, [%rd4+4];
	setp.lt.u32 	%p14, %r361, 2;
	mov.b64 	%rd252, 0;
	@%p14 bra 	$L__BB0_27;
	mad.lo.s32 	%r133, %r357, %r110, %r356;
	mul.wide.s32 	%rd49, %r133, 8;
	add.s64 	%rd50, %rd5, %rd49;
	ld.global.f64 	%fd73, [%rd50];
	add.s32 	%r20, %r361, -1;
	add.s32 	%r134, %r361, -2;
	and.b32  	%r21, %r20, 7;
	setp.lt.u32 	%p15, %r134, 7;
	mov.b32 	%r355, 0;
	mov.b32 	%r350, 1;
	@%p15 bra 	$L__BB0_18;
	add.s64 	%rd251, %rd4, 36;
	and.b32  	%r22, %r20, -8;
	mov.b32 	%r344, 0;
	mov.u32 	%r355, %r344;
$L__BB0_16:
	.pragma "nounroll";
	add.s32 	%r136, %r344, 1;
	ld.global.u32 	%r137, [%rd251+-28];
	ld.global.u32 	%r138, [%rd251+-24];
	mad.lo.s32 	%r139, %r137, %r110, %r138;
	mul.wide.s32 	%rd51, %r139, 8;
	add.s64 	%rd52, %rd5, %rd51;
	ld.global.f64 	%fd18, [%rd52];
	setp.lt.f64 	%p16, %fd18, %fd73;
	selp.b32 	%r140, %r136, %r355, %p16;
	selp.f64 	%fd19, %fd18, %fd73, %p16;
	ld.global.u32 	%r141, [%rd251+-20];
	ld.global.u32 	%r142, [%rd251+-16];
	mad.lo.s32 	%r143, %r141, %r110, %r142;
	mul.wide.s32 	%rd53, %r143, 8;
	add.s64 	%rd54, %rd5, %rd53;
	ld.global.f64 	%fd20, [%rd54];
	setp.lt.f64 	%p17, %fd20, %fd19;
	add.s32 	%r144, %r344, 2;
	selp.b32 	%r145, %r144, %r140, %p17;
	selp.f64 	%fd21, %fd20, %fd19, %p17;
	ld.global.u32 	%r146, [%rd251+-12];
	ld.global.u32 	%r147, [%rd251+-8];
	mad.lo.s32 	%r148, %r146, %r110, %r147;
	mul.wide.s32 	%rd55, %r148, 8;
	add.s64 	%rd56, %rd5, %rd55;
	ld.global.f64 	%fd22, [%rd56];
	setp.lt.f64 	%p18, %fd22, %fd21;
	add.s32 	%r149, %r344, 3;
	selp.b32 	%r150, %r149, %r145, %p18;
	selp.f64 	%fd23, %fd22, %fd21, %p18;
	ld.global.u32 	%r151, [%rd251+-4];
	ld.global.u32 	%r152, [%rd251];
	mad.lo.s32 	%r153, %r151, %r110, %r152;
	mul.wide.s32 	%rd57, %r153, 8;
	add.s64 	%rd58, %rd5, %rd57;
	ld.global.f64 	%fd24, [%rd58];
	setp.lt.f64 	%p19, %fd24, %fd23;
	add.s32 	%r154, %r344, 4;
	selp.b32 	%r155, %r154, %r150, %p19;
	selp.f64 	%fd25, %fd24, %fd23, %p19;
	ld.global.u32 	%r156, [%rd251+4];
	ld.global.u32 	%r157, [%rd251+8];
	mad.lo.s32 	%r158, %r156, %r110, %r157;
	mul.wide.s32 	%rd59, %r158, 8;
	add.s64 	%rd60, %rd5, %rd59;
	ld.global.f64 	%fd26, [%rd60];
	setp.lt.f64 	%p20, %fd26, %fd25;
	add.s32 	%r159, %r344, 5;
	selp.b32 	%r160, %r159, %r155, %p20;
	selp.f64 	%fd27, %fd26, %fd25, %p20;
	ld.global.u32 	%r161, [%rd251+12];
	ld.global.u32 	%r162, [%rd251+16];
	mad.lo.s32 	%r163, %r161, %r110, %r162;
	mul.wide.s32 	%rd61, %r163, 8;
	add.s64 	%rd62, %rd5, %rd61;
	ld.global.f64 	%fd28, [%rd62];
	setp.lt.f64 	%p21, %fd28, %fd27;
	add.s32 	%r164, %r344, 6;
	selp.b32 	%r165, %r164, %r160, %p21;
	selp.f64 	%fd29, %fd28, %fd27, %p21;
	ld.global.u32 	%r166, [%rd251+20];
	ld.global.u32 	%r167, [%rd251+24];
	mad.lo.s32 	%r168, %r166, %r110, %r167;
	mul.wide.s32 	%rd63, %r168, 8;
	add.s64 	%rd64, %rd5, %rd63;
	ld.global.f64 	%fd30, [%rd64];
	setp.lt.f64 	%p22, %fd30, %fd29;
	add.s32 	%r169, %r344, 7;
	selp.b32 	%r170, %r169, %r165, %p22;
	selp.f64 	%fd31, %fd30, %fd29, %p22;
	ld.global.u32 	%r171, [%rd251+28];
	ld.global.u32 	%r172, [%rd251+32];
	mad.lo.s32 	%r173, %r171, %r110, %r172;
	mul.wide.s32 	%rd65, %r173, 8;
	add.s64 	%rd66, %rd5, %rd65;
	ld.global.f64 	%fd32, [%rd66];
	setp.lt.f64 	%p23, %fd32, %fd31;
	add.s32 	%r344, %r344, 8;
	selp.b32 	%r355, %r344, %r170, %p23;
	selp.f64 	%fd73, %fd32, %fd31, %p23;
	add.s64 	%rd251, %rd251, 64;
	setp.ne.s32 	%p24, %r344, %r22;
	@%p24 bra 	$L__BB0_16;
	add.s32 	%r350, %r344, 1;
$L__BB0_18:
	setp.eq.s32 	%p25, %r21, 0;
	@%p25 bra 	$L__BB0_26;
	and.b32  	%r31, %r20, 3;
	setp.lt.u32 	%p26, %r21, 4;
	@%p26 bra 	$L__BB0_21;
	mul.wide.u32 	%rd67, %r350, 8;
	add.s64 	%rd68, %rd4, %rd67;
	ld.global.u32 	%r175, [%rd68];
	ld.global.u32 	%r176, [%rd68+4];
	mad.lo.s32 	%r177, %r175, %r110, %r176;
	mul.wide.s32 	%rd69, %r177, 8;
	add.s64 	%rd70, %rd5, %rd69;
	ld.global.f64 	%fd33, [%rd70];
	setp.lt.f64 	%p27, %fd33, %fd73;
	selp.b32 	%r178, %r350, %r355, %p27;
	selp.f64 	%fd34, %fd33, %fd73, %p27;
	add.s32 	%r179, %r350, 1;
	ld.global.u32 	%r180, [%rd68+8];
	ld.global.u32 	%r181, [%rd68+12];
	mad.lo.s32 	%r182, %r180, %r110, %r181;
	mul.wide.s32 	%rd71, %r182, 8;
	add.s64 	%rd72, %rd5, %rd71;
	ld.global.f64 	%fd35, [%rd72];
	setp.lt.f64 	%p28, %fd35, %fd34;
	selp.b32 	%r183, %r179, %r178, %p28;
	selp.f64 	%fd36, %fd35, %fd34, %p28;
	add.s32 	%r184, %r350, 2;
	ld.global.u32 	%r185, [%rd68+16];
	ld.global.u32 	%r186, [%rd68+20];
	mad.lo.s32 	%r187, %r185, %r110, %r186;
	mul.wide.s32 	%rd73, %r187, 8;
	add.s64 	%rd74, %rd5, %rd73;
	ld.global.f64 	%fd37, [%rd74];
	setp.lt.f64 	%p29, %fd37, %fd36;
	selp.b32 	%r188, %r184, %r183, %p29;
	selp.f64 	%fd38, %fd37, %fd36, %p29;
	add.s32 	%r189, %r350, 3;
	ld.global.u32 	%r190, [%rd68+24];
	ld.global.u32 	%r191, [%rd68+28];
	mad.lo.s32 	%r192, %r190, %r110, %r191;
	mul.wide.s32 	%rd75, %r192, 8;
	add.s64 	%rd76, %rd5, %rd75;
	ld.global.f64 	%fd39, [%rd76];
	setp.lt.f64 	%p30, %fd39, %fd38;
	selp.b32 	%r355, %r189, %r188, %p30;
	selp.f64 	%fd73, %fd39, %fd38, %p30;
	add.s32 	%r350, %r350, 4;
$L__BB0_21:
	setp.eq.s32 	%p31, %r31, 0;
	@%p31 bra 	$L__BB0_26;
	setp.eq.s32 	%p32, %r31, 1;
	@%p32 bra 	$L__BB0_24;
	mul.wide.u32 	%rd77, %r350, 8;
	add.s64 	%rd78, %rd4, %rd77;
	ld.global.u32 	%r194, [%rd78];
	ld.global.u32 	%r195, [%rd78+4];
	mad.lo.s32 	%r196, %r194, %r110, %r195;
	mul.wide.s32 	%rd79, %r196, 8;
	add.s64 	%rd80, %rd5, %rd79;
	ld.global.f64 	%fd40, [%rd80];
	setp.lt.f64 	%p33, %fd40, %fd73;
	selp.b32 	%r197, %r350, %r355, %p33;
	selp.f64 	%fd41, %fd40, %fd73, %p33;
	add.s32 	%r198, %r350, 1;
	ld.global.u32 	%r199, [%rd78+8];
	ld.global.u32 	%r200, [%rd78+12];
	mad.lo.s32 	%r201, %r199, %r110, %r200;
	mul.wide.s32 	%rd81, %r201, 8;
	add.s64 	%rd82, %rd5, %rd81;
	ld.global.f64 	%fd42, [%rd82];
	setp.lt.f64 	%p34, %fd42, %fd41;
	selp.b32 	%r355, %r198, %r197, %p34;
	selp.f64 	%fd73, %fd42, %fd41, %p34;
	add.s32 	%r350, %r350, 2;
$L__BB0_24:
	and.b32  	%r202, %r20, 1;
	setp.eq.b32 	%p35, %r202, 1;
	not.pred 	%p36, %p35;
	@%p36 bra 	$L__BB0_26;
	mul.wide.u32 	%rd83, %r350, 8;
	add.s64 	%rd84, %rd4, %rd83;
	ld.global.u32 	%r203, [%rd84];
	ld.global.u32 	%r204, [%rd84+4];
	mad.lo.s32 	%r205, %r203, %r110, %r204;
	mul.wide.s32 	%rd85, %r205, 8;
	add.s64 	%rd86, %rd5, %rd85;
	ld.global.f64 	%fd43, [%rd86];
	setp.lt.f64 	%p37, %fd43, %fd73;
	selp.b32 	%r355, %r350, %r355, %p37;
$L__BB0_26:
	cvt.u64.u32 	%rd252, %r355;
	mul.wide.u32 	%rd87, %r355, 8;
	add.s64 	%rd88, %rd4, %rd87;
	ld.global.u32 	%r357, [%rd88];
	ld.global.u32 	%r356, [%rd88+4];
$L__BB0_27:
	shl.b64 	%rd89, %rd252, 3;
	add.s64 	%rd90, %rd4, %rd89;
	add.s32 	%r361, %r361, -1;
	mul.wide.u32 	%rd91, %r361, 8;
	add.s64 	%rd92, %rd4, %rd91;
	ld.global.u32 	%r206, [%rd92];
	ld.global.u32 	%r207, [%rd92+4];
	st.global.u32 	[%rd90], %r206;
	st.global.u32 	[%rd90+4], %r207;
	setp.eq.s32 	%p38, %r357, %r3;
	setp.eq.s32 	%p39, %r356, %r4;
	and.pred  	%p40, %p38, %p39;
	@%p40 bra 	$L__BB0_77;
	mad.lo.s32 	%r49, %r357, %r110, %r356;
	cvt.s64.s32 	%rd93, %r49;
	add.s64 	%rd11, %rd3, %rd93;
	ld.global.u8 	%rs5, [%rd11];
	setp.ne.s16 	%p41, %rs5, 0;
	@%p41 bra 	$L__BB0_76;
	mov.b16 	%rs6, 1;
	st.global.u8 	[%rd11], %rs6;
	mul.wide.s32 	%rd94, %r49, 8;
	add.s64 	%rd12, %rd5, %rd94;
	add.s32 	%r50, %r356, -4;
	add.s32 	%r51, %r356, -3;
	setp.lt.s32 	%p42, %r356, 3;
	setp.ge.s32 	%p43, %r51, %r110;
	or.pred  	%p1, %p42, %p43;
	setp.lt.s32 	%p44, %r356, 1;
	setp.gt.s32 	%p45, %r356, %r110;
	or.pred  	%p2, %p44, %p45;
	add.s32 	%r52, %r356, 1;
	add.s32 	%r53, %r356, 2;
	add.s32 	%r54, %r356, 3;
	setp.lt.s32 	%p46, %r356, -3;
	setp.ge.s32 	%p47, %r54, %r110;
	or.pred  	%p3, %p46, %p47;
	add.s32 	%r55, %r356, 4;
	mov.b32 	%r358, -4;
$L__BB0_30:
	ld.param.u64 	%rd248, [_Z8findPathPci8PositionS0_PdPS0_PbS2_S2__param_5];
	add.s32 	%r58, %r358, %r357;
	setp.lt.s32 	%p48, %r58, 0;
	setp.ge.s32 	%p49, %r58, %r110;
	or.pred  	%p4, %p48, %p49;
	mul.lo.s32 	%r59, %r58, %r110;
	mul.lo.s32 	%r60, %r358, %r358;
	setp.lt.s32 	%p50, %r356, 4;
	setp.ge.s32 	%p51, %r50, %r110;
	or.pred  	%p52, %p50, %p51;
	or.pred  	%p53, %p4, %p52;
	cvt.s64.s32 	%rd95, %r59;
	cvt.s64.s32 	%rd96, %r356;
	add.s64 	%rd97, %rd96, %rd95;
	cvta.to.global.u64 	%rd98, %rd248;
	shl.b64 	%rd99, %rd97, 3;
	add.s64 	%rd13, %rd98, %rd99;
	add.s64 	%rd14, %rd5, %rd99;
	add.s64 	%rd15, %rd3, %rd97;
	add.s64 	%rd16, %rd2, %rd97;
	@%p53 bra 	$L__BB0_35;
	ld.global.u8 	%rs7, [%rd16+-4];
	setp.ne.s16 	%p54, %rs7, 99;
	@%p54 bra 	$L__BB0_35;
	ld.global.u8 	%rs8, [%rd15+-4];
	setp.ne.s16 	%p55, %rs8, 0;
	@%p55 bra 	$L__BB0_35;
	ld.global.f64 	%fd44, [%rd12];
	add.s32 	%r209, %r60, 16;
	cvt.rn.f32.u32 	%f1, %r209;
	sqrt.rn.f32 	%f2, %f1;
	cvt.f64.f32 	%fd45, %f2;
	add.f64 	%fd9, %fd44, %fd45;
	ld.global.f64 	%fd46, [%rd14+-32];
	setp.geu.f64 	%p56, %fd9, %fd46;
	@%p56 bra 	$L__BB0_35;
	st.global.f64 	[%rd14+-32], %fd9;
	mov.b16 	%rs9, 67;
	st.global.u8 	[%rd16+-4], %rs9;
	mul.wide.s32 	%rd100, %r361, 8;
	add.s64 	%rd101, %rd4, %rd100;
	st.global.u32 	[%rd101], %r58;
	st.global.u32 	[%rd101+4], %r50;
	add.s32 	%r361, %r361, 1;
	st.global.u32 	[%rd13+-32], %r357;
	st.global.u32 	[%rd13+-28], %r356;
$L__BB0_35:
	or.pred  	%p57, %p4, %p1;
	@%p57 bra 	$L__BB0_40;
	ld.global.u8 	%rs10, [%rd16+-3];
	setp.ne.s16 	%p58, %rs10, 99;
	@%p58 bra 	$L__BB0_40;
	ld.global.u8 	%rs11, [%rd15+-3];
	setp.ne.s16 	%p59, %rs11, 0;
	@%p59 bra 	$L__BB0_40;
	ld.global.f64 	%fd47, [%rd12];
	add.s32 	%r210, %r60, 9;
	cvt.rn.f32.u32 	%f3, %r210;
	sqrt.rn.f32 	%f4, %f3;
	cvt.f64.f32 	%fd48, %f4;
	add.f64 	%fd10, %fd47, %fd48;
	ld.global.f64 	%fd49, [%rd14+-24];
	setp.geu.f64 	%p60, %fd10, %fd49;
	@%p60 bra 	$L__BB0_40;
	st.global.f64 	[%rd14+-24], %fd10;
	mov.b16 	%rs12, 67;
	st.global.u8 	[%rd16+-3], %rs12;
	mul.wide.s32 	%rd102, %r361, 8;
	add.s64 	%rd103, %rd4, %rd102;
	st.global.u32 	[%rd103], %r58;
	st.global.u32 	[%rd103+4], %r51;
	add.s32 	%r361, %r361, 1;
	st.global.u32 	[%rd13+-24], %r357;
	st.global.u32 	[%rd13+-20], %r356;
$L__BB0_40:
	setp.lt.s32 	%p61, %r356, 2;
	add.s32 	%r211, %r356, -2;
	setp.ge.s32 	%p62, %r211, %r110;
	or.pred  	%p63, %p61, %p62;
	or.pred  	%p64, %p4, %p63;
	@%p64 bra 	$L__BB0_45;
	ld.global.u8 	%rs13, [%rd16+-2];
	setp.ne.s16 	%p65, %rs13, 99;
	@%p65 bra 	$L__BB0_45;
	ld.global.u8 	%rs14, [%rd15+-2];
	setp.ne.s16 	%p66, %rs14, 0;
	@%p66 bra 	$L__BB0_45;
	ld.global.f64 	%fd50, [%rd12];
	add.s32 	%r212, %r60, 4;
	cvt.rn.f32.u32 	%f5, %r212;
	sqrt.rn.f32 	%f6, %f5;
	cvt.f64.f32 	%fd51, %f6;
	add.f64 	%fd11, %fd50, %fd51;
	ld.global.f64 	%fd52, [%rd14+-16];
	setp.geu.f64 	%p67, %fd11, %fd52;
	@%p67 bra 	$L__BB0_45;
	st.global.f64 	[%rd14+-16], %fd11;
	mov.b16 	%rs15, 67;
	st.global.u8 	[%rd16+-2], %rs15;
	mul.wide.s32 	%rd104, %r361, 8;
	add.s64 	%rd105, %rd4, %rd104;
	st.global.u32 	[%rd105], %r58;
	add.s32 	%r213, %r356, -2;
	st.global.u32 	[%rd105+4], %r213;
	add.s32 	%r361, %r361, 1;
	st.global.u32 	[%rd13+-16], %r357;
	st.global.u32 	[%rd13+-12], %r356;
$L__BB0_45:
	or.pred  	%p68, %p4, %p2;
	@%p68 bra 	$L__BB0_50;
	ld.global.u8 	%rs16, [%rd16+-1];
	setp.ne.s16 	%p69, %rs16, 99;
	@%p69 bra 	$L__BB0_50;
	ld.global.u8 	%rs17, [%rd15+-1];
	setp.ne.s16 	%p70, %rs17, 0;
	@%p70 bra 	$L__BB0_50;
	ld.global.f64 	%fd53, [%rd12];
	add.s32 	%r214, %r60, 1;
	cvt.rn.f32.u32 	%f7, %r214;
	sqrt.rn.f32 	%f8, %f7;
	cvt.f64.f32 	%fd54, %f8;
	add.f64 	%fd12, %fd53, %fd54;
	ld.global.f64 	%fd55, [%rd14+-8];
	setp.geu.f64 	%p71, %fd12, %fd55;
	@%p71 bra 	$L__BB0_50;
	st.global.f64 	[%rd14+-8], %fd12;
	mov.b16 	%rs18, 67;
	st.global.u8 	[%rd16+-1], %rs18;
	mul.wide.s32 	%rd106, %r361, 8;
	add.s64 	%rd107, %rd4, %rd106;
	st.global.u32 	[%rd107], %r58;
	add.s32 	%r215, %r356, -1;
	st.global.u32 	[%rd107+4], %r215;
	add.s32 	%r361, %r361, 1;
	st.global.u32 	[%rd13+-8], %r357;
	st.global.u32 	[%rd13+-4], %r356;
$L__BB0_50:
	setp.lt.s32 	%p72, %r356, 0;
	setp.ge.s32 	%p73, %r356, %r110;
	or.pred  	%p74, %p72, %p73;
	or.pred  	%p75, %p4, %p74;
	@%p75 bra 	$L__BB0_55;
	add.s32 	%r69, %r356, %r59;
	cvt.s64.s32 	%rd108, %r69;
	add.s64 	%rd17, %rd2, %rd108;
	ld.global.u8 	%rs19, [%rd17];
	setp.ne.s16 	%p76, %rs19, 99;
	@%p76 bra 	$L__BB0_55;
	cvt.s64.s32 	%rd109, %r69;
	add.s64 	%rd110, %rd3, %rd109;
	ld.global.u8 	%rs20, [%rd110];
	setp.ne.s16 	%p77, %rs20, 0;
	@%p77 bra 	$L__BB0_55;
	ld.global.f64 	%fd56, [%rd12];
	cvt.rn.f32.u32 	%f9, %r60;
	sqrt.rn.f32 	%f10, %f9;
	cvt.f64.f32 	%fd57, %f10;
	add.f64 	%fd13, %fd56, %fd57;
	mul.wide.s32 	%rd111, %r69, 8;
	add.s64 	%rd18, %rd5, %rd111;
	ld.global.f64 	%fd58, [%rd18];
	setp.geu.f64 	%p78, %fd13, %fd58;
	@%p78 bra 	$L__BB0_55;
	ld.param.u64 	%rd249, [_Z8findPathPci8PositionS0_PdPS0_PbS2_S2__param_5];
	st.global.f64 	[%rd18], %fd13;
	mov.b16 	%rs21, 67;
	st.global.u8 	[%rd17], %rs21;
	mul.wide.s32 	%rd112, %r361, 8;
	add.s64 	%rd113, %rd4, %rd112;
	st.global.u32 	[%rd113], %r58;
	st.global.u32 	[%rd113+4], %r356;
	add.s32 	%r361, %r361, 1;
	cvta.to.global.u64 	%rd114, %rd249;
	mul.wide.s32 	%rd115, %r69, 8;
	add.s64 	%rd116, %rd114, %rd115;
	st.global.u32 	[%rd116], %r357;
	st.global.u32 	[%rd116+4], %r356;
$L__BB0_55:
	setp.lt.s32 	%p79, %r356, -1;
	setp.ge.s32 	%p80, %r52, %r110;
	or.pred  	%p81, %p79, %p80;
	or.pred  	%p82, %p4, %p81;
	@%p82 bra 	$L__BB0_60;
	ld.global.u8 	%rs22, [%rd16+1];
	setp.ne.s16 	%p83, %rs22, 99;
	@%p83 bra 	$L__BB0_60;
	ld.global.u8 	%rs23, [%rd15+1];
	setp.ne.s16 	%p84, %rs23, 0;
	@%p84 bra 	$L__BB0_60;
	ld.global.f64 	%fd59, [%rd12];
	add.s32 	%r216, %r60, 1;
	cvt.rn.f32.u32 	%f11, %r216;
	sqrt.rn.f32 	%f12, %f11;
	cvt.f64.f32 	%fd60, %f12;
	add.f64 	%fd14, %fd59, %fd60;
	ld.global.f64 	%fd61, [%rd14+8];
	setp.geu.f64 	%p85, %fd14, %fd61;
	@%p85 bra 	$L__BB0_60;
	st.global.f64 	[%rd14+8], %fd14;
	mov.b16 	%rs24, 67;
	st.global.u8 	[%rd16+1], %rs24;
	mul.wide.s32 	%rd117, %r361, 8;
	add.s64 	%rd118, %rd4, %rd117;
	st.global.u32 	[%rd118], %r58;
	st.global.u32 	[%rd118+4], %r52;
	add.s32 	%r361, %r361, 1;
	st.global.u32 	[%rd13+8], %r357;
	st.global.u32 	[%rd13+12], %r356;
$L__BB0_60:
	setp.lt.s32 	%p86, %r356, -2;
	setp.ge.s32 	%p87, %r53, %r110;
	or.pred  	%p88, %p86, %p87;
	or.pred  	%p89, %p4, %p88;
	@%p89 bra 	$L__BB0_65;
	ld.global.u8 	%rs25, [%rd16+2];
	setp.ne.s16 	%p90, %rs25, 99;
	@%p90 bra 	$L__BB0_65;
	ld.global.u8 	%rs26, [%rd15+2];
	setp.ne.s16 	%p91, %rs26, 0;
	@%p91 bra 	$L__BB0_65;
	ld.global.f64 	%fd62, [%rd12];
	add.s32 	%r217, %r60, 4;
	cvt.rn.f32.u32 	%f13, %r217;
	sqrt.rn.f32 	%f14, %f13;
	cvt.f64.f32 	%fd63, %f14;
	add.f64 	%fd15, %fd62, %fd63;
	ld.global.f64 	%fd64, [%rd14+16];
	setp.geu.f64 	%p92, %fd15, %fd64;
	@%p92 bra 	$L__BB0_65;
	st.global.f64 	[%rd14+16], %fd15;
	mov.b16 	%rs27, 67;
	st.global.u8 	[%rd16+2], %rs27;
	mul.wide.s32 	%rd119, %r361, 8;
	add.s64 	%rd120, %rd4, %rd119;
	st.global.u32 	[%rd120], %r58;
	st.global.u32 	[%rd120+4], %r53;
	add.s32 	%r361, %r361, 1;
	st.global.u32 	[%rd13+16], %r357;
	st.global.u32 	[%rd13+20], %r356;
$L__BB0_65:
	or.pred  	%p93, %p4, %p3;
	@%p93 bra 	$L__BB0_70;
	ld.global.u8 	%rs28, [%rd16+3];
	setp.ne.s16 	%p94, %rs28, 99;
	@%p94 bra 	$L__BB0_70;
	ld.global.u8 	%rs29, [%rd15+3];
	setp.ne.s16 	%p95, %rs29, 0;
	@%p95 bra 	$L__BB0_70;
	ld.global.f64 	%fd65, [%rd12];
	add.s32 	%r218, %r60, 9;
	cvt.rn.f32.u32 	%f15, %r218;
	sqrt.rn.f32 	%f16, %f15;
	cvt.f64.f32 	%fd66, %f16;
	add.f64 	%fd16, %fd65, %fd66;
	ld.global.f64 	%fd67, [%rd14+24];
	setp.geu.f64 	%p96, %fd16, %fd67;
	@%p96 bra 	$L__BB0_70;
	st.global.f64 	[%rd14+24], %fd16;
	mov.b16 	%rs30, 67;
	st.global.u8 	[%rd16+3], %rs30;
	mul.wide.s32 	%rd121, %r361, 8;
	add.s64 	%rd122, %rd4, %rd121;
	st.global.u32 	[%rd122], %r58;
	st.global.u32 	[%rd122+4], %r54;
	add.s32 	%r361, %r361, 1;
	st.global.u32 	[%rd13+24], %r357;
	st.global.u32 	[%rd13+28], %r356;
$L__BB0_70:
	setp.lt.s32 	%p97, %r356, -4;
	setp.ge.s32 	%p98, %r55, %r110;
	or.pred  	%p99, %p97, %p98;
	or.pred  	%p100, %p4, %p99;
	@%p100 bra 	$L__BB0_75;
	ld.global.u8 	%rs31, [%rd16+4];
	setp.ne.s16 	%p101, %rs31, 99;
	@%p101 bra 	$L__BB0_75;
	ld.global.u8 	%rs32, [%rd15+4];
	setp.ne.s16 	%p102, %rs32, 0;
	@%p102 bra 	$L__BB0_75;
	ld.global.f64 	%fd68, [%rd12];
	add.s32 	%r219, %r60, 16;
	cvt.rn.f32.u32 	%f17, %r219;
	sqrt.rn.f32 	%f18, %f17;
	cvt.f64.f32 	%fd69, %f18;
	add.f64 	%fd17, %fd68, %fd69;
	ld.global.f64 	%fd70, [%rd14+32];
	setp.geu.f64 	%p103, %fd17, %fd70;
	@%p103 bra 	$L__BB0_75;
	st.global.f64 	[%rd14+32], %fd17;
	mov.b16 	%rs33, 67;
	st.global.u8 	[%rd16+4], %rs33;
	mul.wide.s32 	%rd123, %r361, 8;
	add.s64 	%rd124, %rd4, %rd123;
	st.global.u32 	[%rd124], %r58;
	st.global.u32 	[%rd124+4], %r55;
	add.s32 	%r361, %r361, 1;
	st.global.u32 	[%rd13+32], %r357;
	st.global.u32 	[%rd13+36], %r356;
$L__BB0_75:
	add.s32 	%r358, %r358, 1;
	setp.ne.s32 	%p104, %r358, 5;
	@%p104 bra 	$L__BB0_30;
$L__BB0_76:
	setp.gt.s32 	%p105, %r361, 0;
	@%p105 bra 	$L__BB0_13;
$L__BB0_77:
	setp.eq.s32 	%p106, %r3, %r1;
	setp.eq.s32 	%p107, %r4, %r2;
	mov.b32 	%r373, 0;
	and.pred  	%p108, %p106, %p107;
	@%p108 bra 	$L__BB0_80;
	mov.b32 	%r370, 0;
	mov.u32 	%r371, %r4;
	mov.u32 	%r372, %r3;
$L__BB0_79:
	ld.param.u64 	%rd250, [_Z8findPathPci8PositionS0_PdPS0_PbS2_S2__param_5];
	add.s32 	%r373, %r370, 1;
	mul.wide.u32 	%rd125, %r370, 8;
	add.s64 	%rd126, %rd1, %rd125;
	st.global.u32 	[%rd126], %r372;
	st.global.u32 	[%rd126+4], %r371;
	mad.lo.s32 	%r222, %r372, %r110, %r371;
	cvta.to.global.u64 	%rd127, %rd250;
	mul.wide.s32 	%rd128, %r222, 8;
	add.s64 	%rd129, %rd127, %rd128;
	ld.global.u32 	%r372, [%rd129];
	ld.global.u32 	%r371, [%rd129+4];
	setp.ne.s32 	%p109, %r372, %r1;
	setp.ne.s32 	%p110, %r371, %r2;
	or.pred  	%p111, %p109, %p110;
	mov.u32 	%r370, %r373;
	@%p111 bra 	$L__BB0_79;
$L__BB0_80:
	mul.wide.u32 	%rd130, %r373, 8;
	add.s64 	%rd131, %rd1, %rd130;
	st.global.u32 	[%rd131], %r1;
	st.global.u32 	[%rd131+4], %r2;
	setp.lt.u32 	%p112, %r373, 2;
	@%p112 bra 	$L__BB0_96;
	ld.global.u32 	%r224, [%rd1];
	setp.ne.s32 	%p113, %r224, %r3;
	@%p113 bra 	$L__BB0_96;
	ld.global.u32 	%r225, [%rd1+4];
	setp.ne.s32 	%p114, %r225, %r4;
	setp.lt.s32 	%p115, %r373, 1;
	or.pred  	%p116, %p114, %p115;
	@%p116 bra 	$L__BB0_96;
	and.b32  	%r89, %r373, 15;
	setp.lt.u32 	%p117, %r373, 16;
	mov.u32 	%r377, %r373;
	@%p117 bra 	$L__BB0_87;
	add.s32 	%r375, %r373, -7;
	and.b32  	%r226, %r373, 2147483632;
	neg.s32 	%r374, %r226;
$L__BB0_85:
	.pragma "nounroll";
	add.s32 	%r227, %r375, 7;
	mul.wide.u32 	%rd132, %r227, 8;
	add.s64 	%rd133, %rd1, %rd132;
	ld.global.u32 	%r228, [%rd133];
	ld.global.u32 	%r229, [%rd133+4];
	mad.lo.s32 	%r230, %r228, %r110, %r229;
	cvt.s64.s32 	%rd134, %r230;
	add.s64 	%rd135, %rd2, %rd134;
	mov.b16 	%rs34, 88;
	st.global.u8 	[%rd135], %rs34;
	add.s32 	%r231, %r375, 6;
	mul.wide.u32 	%rd136, %r231, 8;
	add.s64 	%rd137, %rd1, %rd136;
	ld.global.u32 	%r232, [%rd137];
	ld.global.u32 	%r233, [%rd137+4];
	mad.lo.s32 	%r234, %r232, %r110, %r233;
	cvt.s64.s32 	%rd138, %r234;
	add.s64 	%rd139, %rd2, %rd138;
	st.global.u8 	[%rd139], %rs34;
	add.s32 	%r235, %r375, 5;
	mul.wide.u32 	%rd140, %r235, 8;
	add.s64 	%rd141, %rd1, %rd140;
	ld.global.u32 	%r236, [%rd141];
	ld.global.u32 	%r237, [%rd141+4];
	mad.lo.s32 	%r238, %r236, %r110, %r237;
	cvt.s64.s32 	%rd142, %r238;
	add.s64 	%rd143, %rd2, %rd142;
	st.global.u8 	[%rd143], %rs34;
	add.s32 	%r239, %r375, 4;
	mul.wide.u32 	%rd144, %r239, 8;
	add.s64 	%rd145, %rd1, %rd144;
	ld.global.u32 	%r240, [%rd145];
	ld.global.u32 	%r241, [%rd145+4];
	mad.lo.s32 	%r242, %r240, %r110, %r241;
	cvt.s64.s32 	%rd146, %r242;
	add.s64 	%rd147, %rd2, %rd146;
	st.global.u8 	[%rd147], %rs34;
	add.s32 	%r243, %r375, 3;
	mul.wide.u32 	%rd148, %r243, 8;
	add.s64 	%rd149, %rd1, %rd148;
	ld.global.u32 	%r244, [%rd149];
	ld.global.u32 	%r245, [%rd149+4];
	mad.lo.s32 	%r246, %r244, %r110, %r245;
	cvt.s64.s32 	%rd150, %r246;
	add.s64 	%rd151, %rd2, %rd150;
	st.global.u8 	[%rd151], %rs34;
	add.s32 	%r247, %r375, 2;
	mul.wide.u32 	%rd152, %r247, 8;
	add.s64 	%rd153, %rd1, %rd152;
	ld.global.u32 	%r248, [%rd153];
	ld.global.u32 	%r249, [%rd153+4];
	mad.lo.s32 	%r250, %r248, %r110, %r249;
	cvt.s64.s32 	%rd154, %r250;
	add.s64 	%rd155, %rd2, %rd154;
	st.global.u8 	[%rd155], %rs34;
	add.s32 	%r251, %r375, 1;
	mul.wide.u32 	%rd156, %r251, 8;
	add.s64 	%rd157, %rd1, %rd156;
	ld.global.u32 	%r252, [%rd157];
	ld.global.u32 	%r253, [%rd157+4];
	mad.lo.s32 	%r254, %r252, %r110, %r253;
	cvt.s64.s32 	%rd158, %r254;
	add.s64 	%rd159, %rd2, %rd158;
	st.global.u8 	[%rd159], %rs34;
	add.s32 	%r255, %r375, -8;
	mul.wide.u32 	%rd160, %r375, 8;
	add.s64 	%rd161, %rd1, %rd160;
	ld.global.u32 	%r256, [%rd161];
	ld.global.u32 	%r257, [%rd161+4];
	mad.lo.s32 	%r258, %r256, %r110, %r257;
	cvt.s64.s32 	%rd162, %r258;
	add.s64 	%rd163, %rd2, %rd162;
	st.global.u8 	[%rd163], %rs34;
	add.s32 	%r259, %r375, -1;
	mul.wide.u32 	%rd164, %r259, 8;
	add.s64 	%rd165, %rd1, %rd164;
	ld.global.u32 	%r260, [%rd165];
	ld.global.u32 	%r261, [%rd165+4];
	mad.lo.s32 	%r262, %r260, %r110, %r261;
	cvt.s64.s32 	%rd166, %r262;
	add.s64 	%rd167, %rd2, %rd166;
	st.global.u8 	[%rd167], %rs34;
	add.s32 	%r263, %r375, -2;
	mul.wide.u32 	%rd168, %r263, 8;
	add.s64 	%rd169, %rd1, %rd168;
	ld.global.u32 	%r264, [%rd169];
	ld.global.u32 	%r265, [%rd169+4];
	mad.lo.s32 	%r266, %r264, %r110, %r265;
	cvt.s64.s32 	%rd170, %r266;
	add.s64 	%rd171, %rd2, %rd170;
	st.global.u8 	[%rd171], %rs34;
	add.s32 	%r267, %r375, -3;
	mul.wide.u32 	%rd172, %r267, 8;
	add.s64 	%rd173, %rd1, %rd172;
	ld.global.u32 	%r268, [%rd173];
	ld.global.u32 	%r269, [%rd173+4];
	mad.lo.s32 	%r270, %r268, %r110, %r269;
	cvt.s64.s32 	%rd174, %r270;
	add.s64 	%rd175, %rd2, %rd174;
	st.global.u8 	[%rd175], %rs34;
	add.s32 	%r271, %r375, -4;
	mul.wide.u32 	%rd176, %r271, 8;
	add.s64 	%rd177, %rd1, %rd176;
	ld.global.u32 	%r272, [%rd177];
	ld.global.u32 	%r273, [%rd177+4];
	mad.lo.s32 	%r274, %r272, %r110, %r273;
	cvt.s64.s32 	%rd178, %r274;
	add.s64 	%rd179, %rd2, %rd178;
	st.global.u8 	[%rd179], %rs34;
	add.s32 	%r275, %r375, -5;
	mul.wide.u32 	%rd180, %r275, 8;
	add.s64 	%rd181, %rd1, %rd180;
	ld.global.u32 	%r276, [%rd181];
	ld.global.u32 	%r277, [%rd181+4];
	mad.lo.s32 	%r278, %r276, %r110, %r277;
	cvt.s64.s32 	%rd182, %r278;
	add.s64 	%rd183, %rd2, %rd182;
	st.global.u8 	[%rd183], %rs34;
	add.s32 	%r279, %r375, -6;
	mul.wide.u32 	%rd184, %r279, 8;
	add.s64 	%rd185, %rd1, %rd184;
	ld.global.u32 	%r280, [%rd185];
	ld.global.u32 	%r281, [%rd185+4];
	mad.lo.s32 	%r282, %r280, %r110, %r281;
	cvt.s64.s32 	%rd186, %r282;
	add.s64 	%rd187, %rd2, %rd186;
	st.global.u8 	[%rd187], %rs34;
	add.s32 	%r283, %r375, -7;
	mul.wide.u32 	%rd188, %r283, 8;
	add.s64 	%rd189, %rd1, %rd188;
	ld.global.u32 	%r284, [%rd189];
	ld.global.u32 	%r285, [%rd189+4];
	mad.lo.s32 	%r286, %r284, %r110, %r285;
	cvt.s64.s32 	%rd190, %r286;
	add.s64 	%rd191, %rd2, %rd190;
	st.global.u8 	[%rd191], %rs34;
	mul.wide.u32 	%rd192, %r255, 8;
	add.s64 	%rd193, %rd1, %rd192;
	ld.global.u32 	%r287, [%rd193];
	ld.global.u32 	%r288, [%rd193+4];
	mad.lo.s32 	%r289, %r287, %r110, %r288;
	cvt.s64.s32 	%rd194, %r289;
	add.s64 	%rd195, %rd2, %rd194;
	st.global.u8 	[%rd195], %rs34;
	add.s32 	%r375, %r375, -16;
	add.s32 	%r374, %r374, 16;
	setp.ne.s32 	%p118, %r374, 0;
	@%p118 bra 	$L__BB0_85;
	add.s32 	%r377, %r375, 7;
$L__BB0_87:
	setp.eq.s32 	%p119, %r89, 0;
	@%p119 bra 	$L__BB0_96;
	and.b32  	%r98, %r373, 7;
	setp.lt.u32 	%p120, %r89, 8;
	@%p120 bra 	$L__BB0_90;
	mul.wide.u32 	%rd196, %r377, 8;
	add.s64 	%rd197, %rd1, %rd196;
	ld.global.u32 	%r290, [%rd197];
	ld.global.u32 	%r291, [%rd197+4];
	mad.lo.s32 	%r292, %r290, %r110, %r291;
	cvt.s64.s32 	%rd198, %r292;
	add.s64 	%rd199, %rd2, %rd198;
	mov.b16 	%rs35, 88;
	st.global.u8 	[%rd199], %rs35;
	add.s32 	%r293, %r377, -1;
	mul.wide.u32 	%rd200, %r293, 8;
	add.s64 	%rd201, %rd1, %rd200;
	ld.global.u32 	%r294, [%rd201];
	ld.global.u32 	%r295, [%rd201+4];
	mad.lo.s32 	%r296, %r294, %r110, %r295;
	cvt.s64.s32 	%rd202, %r296;
	add.s64 	%rd203, %rd2, %rd202;
	st.global.u8 	[%rd203], %rs35;
	add.s32 	%r297, %r377, -2;
	mul.wide.u32 	%rd204, %r297, 8;
	add.s64 	%rd205, %rd1, %rd204;
	ld.global.u32 	%r298, [%rd205];
	ld.global.u32 	%r299, [%rd205+4];
	mad.lo.s32 	%r300, %r298, %r110, %r299;
	cvt.s64.s32 	%rd206, %r300;
	add.s64 	%rd207, %rd2, %rd206;
	st.global.u8 	[%rd207], %rs35;
	add.s32 	%r301, %r377, -3;
	mul.wide.u32 	%rd208, %r301, 8;
	add.s64 	%rd209, %rd1, %rd208;
	ld.global.u32 	%r302, [%rd209];
	ld.global.u32 	%r303, [%rd209+4];
	mad.lo.s32 	%r304, %r302, %r110, %r303;
	cvt.s64.s32 	%rd210, %r304;
	add.s64 	%rd211, %rd2, %rd210;
	st.global.u8 	[%rd211], %rs35;
	add.s32 	%r305, %r377, -4;
	mul.wide.u32 	%rd212, %r305, 8;
	add.s64 	%rd213, %rd1, %rd212;
	ld.global.u32 	%r306, [%rd213];
	ld.global.u32 	%r307, [%rd213+4];
	mad.lo.s32 	%r308, %r306, %r110, %r307;
	cvt.s64.s32 	%rd214, %r308;
	add.s64 	%rd215, %rd2, %rd214;
	st.global.u8 	[%rd215], %rs35;
	add.s32 	%r309, %r377, -5;
	mul.wide.u32 	%rd216, %r309, 8;
	add.s64 	%rd217, %rd1, %rd216;
	ld.global.u32 	%r310, [%rd217];
	ld.global.u32 	%r311, [%rd217+4];
	mad.lo.s32 	%r312, %r310, %r110, %r311;
	cvt.s64.s32 	%rd218, %r312;
	add.s64 	%rd219, %rd2, %rd218;
	st.global.u8 	[%rd219], %rs35;
	add.s32 	%r313, %r377, -6;
	mul.wide.u32 	%rd220, %r313, 8;
	add.s64 	%rd221, %rd1, %rd220;
	ld.global.u32 	%r314, [%rd221];
	ld.global.u32 	%r315, [%rd221+4];
	mad.lo.s32 	%r316, %r314, %r110, %r315;
	cvt.s64.s32 	%rd222, %r316;
	add.s64 	%rd223, %rd2, %rd222;
	st.global.u8 	[%rd223], %rs35;
	add.s32 	%r317, %r377, -7;
	mul.wide.u32 	%rd224, %r317, 8;
	add.s64 	%rd225, %rd1, %rd224;
	ld.global.u32 	%r318, [%rd225];
	ld.global.u32 	%r319, [%rd225+4];
	mad.lo.s32 	%r320, %r318, %r110, %r319;
	cvt.s64.s32 	%rd226, %r320;
	add.s64 	%rd227, %rd2, %rd226;
	st.global.u8 	[%rd227], %rs35;
	add.s32 	%r377, %r377, -8;
$L__BB0_90:
	setp.eq.s32 	%p121, %r98, 0;
	@%p121 bra 	$L__BB0_96;
	and.b32  	%r101, %r373, 3;
	setp.lt.u32 	%p122, %r98, 4;
	@%p122 bra 	$L__BB0_93;
	mul.wide.u32 	%rd228, %r377, 8;
	add.s64 	%rd229, %rd1, %rd228;
	ld.global.u32 	%r321, [%rd229];
	ld.global.u32 	%r322, [%rd229+4];
	mad.lo.s32 	%r323, %r321, %r110, %r322;
	cvt.s64.s32 	%rd230, %r323;
	add.s64 	%rd231, %rd2, %rd230;
	mov.b16 	%rs36, 88;
	st.global.u8 	[%rd231], %rs36;
	add.s32 	%r324, %r377, -1;
	mul.wide.u32 	%rd232, %r324, 8;
	add.s64 	%rd233, %rd1, %rd232;
	ld.global.u32 	%r325, [%rd233];
	ld.global.u32 	%r326, [%rd233+4];
	mad.lo.s32 	%r327, %r325, %r110, %r326;
	cvt.s64.s32 	%rd234, %r327;
	add.s64 	%rd235, %rd2, %rd234;
	st.global.u8 	[%rd235], %rs36;
	add.s32 	%r328, %r377, -2;
	mul.wide.u32 	%rd236, %r328, 8;
	add.s64 	%rd237, %rd1, %rd236;
	ld.global.u32 	%r329, [%rd237];
	ld.global.u32 	%r330, [%rd237+4];
	mad.lo.s32 	%r331, %r329, %r110, %r330;
	cvt.s64.s32 	%rd238, %r331;
	add.s64 	%rd239, %rd2, %rd238;
	st.global.u8 	[%rd239], %rs36;
	add.s32 	%r332, %r377, -3;
	mul.wide.u32 	%rd240, %r332, 8;
	add.s64 	%rd241, %rd1, %rd240;
	ld.global.u32 	%r333, [%rd241];
	ld.global.u32 	%r334, [%rd241+4];
	mad.lo.s32 	%r335, %r333, %r110, %r334;
	cvt.s64.s32 	%rd242, %r335;
	add.s64 	%rd243, %rd2, %rd242;
	st.global.u8 	[%rd243], %rs36;
	add.s32 	%r377, %r377, -4;
$L__BB0_93:
	setp.eq.s32 	%p123, %r101, 0;
	@%p123 bra 	$L__BB0_96;
	neg.s32 	%r379, %r101;
$L__BB0_95:
	.pragma "nounroll";
	mul.wide.u32 	%rd244, %r377, 8;
	add.s64 	%rd245, %rd1, %rd244;
	ld.global.u32 	%r336, [%rd245];
	ld.global.u32 	%r337, [%rd245+4];
	mad.lo.s32 	%r338, %r336, %r110, %r337;
	cvt.s64.s32 	%rd246, %r338;
	add.s64 	%rd247, %rd2, %rd246;
	mov.b16 	%rs37, 88;
	st.global.u8 	[%rd247], %rs37;
	add.s32 	%r377, %r377, -1;
	add.s32 	%r379, %r379, 1;
	setp.ne.s32 	%p124, %r379, 0;
	@%p124 bra 	$L__BB0_95;
$L__BB0_96:
	ret;

}


// ===== COMPILED SASS (sm_100) =====

	.target	sm_100

	.elftype	@"ET_EXEC"


//--------------------- .note.nv.tkinfo           --------------------------
	.section	.note.nv.tkinfo,"",@"SHT_NOTE"
	.sectionflags	@"SHF_NOTE_NV_TKINFO"
	.tkinfo
        /*0018*/ 	.word	0x00000002
        /*0030*/ 	.string	""
        /*0030*/ 	.string	"ptxas"
        /*0030*/ 	.string	"Cuda compilation tools, release 13.0, V13.0.88"
        /*0030*/ 	.string	"Build cuda_13.0.r13.0/compiler.36424714_0"
        /*0030*/ 	.string	"-arch sm_100 -m 64 "



//--------------------- .note.nv.cuinfo           --------------------------
	.section	.note.nv.cuinfo,"",@"SHT_NOTE"
	.sectionflags	@"SHF_NOTE_NV_CUINFO"
        /*0018*/ 	.short	0x0002
        /*001a*/ 	.short	0x0064
        /*001c*/ 	.short	0x0082
	.zero		2


//--------------------- .nv.info                  --------------------------
	.section	.nv.info,"",@"SHT_CUDA_INFO"
	.align	4


	//----- nvinfo : EIATTR_REGCOUNT
	.align		4
        /*0000*/ 	.byte	0x04, 0x2f
        /*0002*/ 	.short	(.L_1 - .L_0)
	.align		4
.L_0:
        /*0004*/ 	.word	index@(_Z8findPathPci8PositionS0_PdPS0_PbS2_S2_)
        /*0008*/ 	.word	0x00000024


	//----- nvinfo : EIATTR_FRAME_SIZE
	.align		4
.L_1:
        /*000c*/ 	.byte	0x04, 0x11
        /*000e*/ 	.short	(.L_3 - .L_2)
	.align		4
.L_2:
        /*0010*/ 	.word	index@($__internal_0_$__cuda_sm20_sqrt_rn_f32_slowpath)
        /*0014*/ 	.word	0x00000000


	//----- nvinfo : EIATTR_FRAME_SIZE
	.align		4
.L_3:
        /*0018*/ 	.byte	0x04, 0x11
        /*001a*/ 	.short	(.L_5 - .L_4)
	.align		4
.L_4:
        /*001c*/ 	.word	index@(_Z8findPathPci8PositionS0_PdPS0_PbS2_S2_)
        /*0020*/ 	.word	0x00000000


	//----- nvinfo : EIATTR_MIN_STACK_SIZE
	.align		4
.L_5:
        /*0024*/ 	.byte	0x04, 0x12
        /*0026*/ 	.short	(.L_7 - .L_6)
	.align		4
.L_6:
        /*0028*/ 	.word	index@(_Z8findPathPci8PositionS0_PdPS0_PbS2_S2_)
        /*002c*/ 	.word	0x00000000
.L_7:


//--------------------- .nv.compat                --------------------------
	.section	.nv.compat,"",@"SHT_CUDA_COMPAT_INFO"
	.align	4
        /*0000*/ 	.byte	0x02, 0x09, 0x00, 0x00, 0x02, 0x02, 0x01, 0x00, 0x02, 0x05, 0x05, 0x00, 0x03, 0x07, 0x01, 0x01
        /*0010*/ 	.byte	0x02, 0x03, 0x00, 0x00, 0x02, 0x06, 0x01, 0x00, 0x04, 0x0b, 0x08, 0x00, 0x01, 0x00, 0x00, 0x00
        /*0020*/ 	.byte	0x00, 0x00, 0x00, 0x00


//--------------------- .nv.info._Z8findPathPci8PositionS0_PdPS0_PbS2_S2_ --------------------------
	.section	.nv.info._Z8findPathPci8PositionS0_PdPS0_PbS2_S2_,"",@"SHT_CUDA_INFO"
	.sectionflags	@""
	.align	4


	//----- nvinfo : EIATTR_CUDA_API_VERSION
	.align		4
        /*0000*/ 	.byte	0x04, 0x37
        /*0002*/ 	.short	(.L_9 - .L_8)
.L_8:
        /*0004*/ 	.word	0x00000082


	//----- nvinfo : EIATTR_KPARAM_INFO
	.align		4
.L_9:
        /*0008*/ 	.byte	0x04, 0x17
        /*000a*/ 	.short	(.L_11 - .L_10)
.L_10:
        /*000c*/ 	.word	0x00000000
        /*0010*/ 	.short	0x0008
        /*0012*/ 	.short	0x0040
        /*0014*/ 	.byte	0x00, 0xf5, 0x21, 0x00


	//----- nvinfo : EIATTR_KPARAM_INFO
	.align		4
.L_11:
        /*0018*/ 	.byte	0x04, 0x17
        /*001a*/ 	.short	(.L_13 - .L_12)
.L_12:
        /*001c*/ 	.word	0x00000000
        /*0020*/ 	.short	0x0007
        /*0022*/ 	.short	0x0038
        /*0024*/ 	.byte	0x00, 0xf5, 0x21, 0x00


	//----- nvinfo : EIATTR_KPARAM_INFO
	.align		4
.L_13:
        /*0028*/ 	.byte	0x04, 0x17
        /*002a*/ 	.short	(.L_15 - .L_14)
.L_14:
        /*002c*/ 	.word	0x00000000
        /*0030*/ 	.short	0x0006
        /*0032*/ 	.short	0x0030
        /*0034*/ 	.byte	0x00, 0xf5, 0x21, 0x00


	//----- nvinfo : EIATTR_KPARAM_INFO
	.align		4
.L_15:
        /*0038*/ 	.byte	0x04, 0x17
        /*003a*/ 	.short	(.L_17 - .L_16)
.L_16:
        /*003c*/ 	.word	0x00000000
        /*0040*/ 	.short	0x0005
        /*0042*/ 	.short	0x0028
        /*0044*/ 	.byte	0x00, 0xf5, 0x21, 0x00


	//----- nvinfo : EIATTR_KPARAM_INFO
	.align		4
.L_17:
        /*0048*/ 	.byte	0x04, 0x17
        /*004a*/ 	.short	(.L_19 - .L_18)
.L_18:
        /*004c*/ 	.word	0x00000000
        /*0050*/ 	.short	0x0004
        /*0052*/ 	.short	0x0020
        /*0054*/ 	.byte	0x00, 0xf5, 0x21, 0x00


	//----- nvinfo : EIATTR_KPARAM_INFO
	.align		4
.L_19:
        /*0058*/ 	.byte	0x04, 0x17
        /*005a*/ 	.short	(.L_21 - .L_20)
.L_20:
        /*005c*/ 	.word	0x00000000
        /*0060*/ 	.short	0x0003
        /*0062*/ 	.short	0x0014
        /*0064*/ 	.byte	0x00, 0xf0, 0x21, 0x00


	//----- nvinfo : EIATTR_KPARAM_INFO
	.align		4
.L_21:
        /*0068*/ 	.byte	0x04, 0x17
        /*006a*/ 	.short	(.L_23 - .L_22)
.L_22:
        /*006c*/ 	.word	0x00000000
        /*0070*/ 	.short	0x0002
        /*0072*/ 	.short	0x000c
        /*0074*/ 	.byte	0x00, 0xf0, 0x21, 0x00


	//----- nvinfo : EIATTR_KPARAM_INFO
	.align		4
.L_23:
        /*0078*/ 	.byte	0x04, 0x17
        /*007a*/ 	.short	(.L_25 - .L_24)
.L_24:
        /*007c*/ 	.word	0x00000000
        /*0080*/ 	.short	0x0001
        /*0082*/ 	.short	0x0008
        /*0084*/ 	.byte	0x00, 0xf0, 0x11, 0x00


	//----- nvinfo : EIATTR_KPARAM_INFO
	.align		4
.L_25:
        /*0088*/ 	.byte	0x04, 0x17
        /*008a*/ 	.short	(.L_27 - .L_26)
.L_26:
        /*008c*/ 	.word	0x00000000
        /*0090*/ 	.short	0x0000
        /*0092*/ 	.short	0x0000
        /*0094*/ 	.byte	0x00, 0xf5, 0x21, 0x00


	//----- nvinfo : EIATTR_SPARSE_MMA_MASK
	.align		4
.L_27:
        /*0098*/ 	.byte	0x03, 0x50
        /*009a*/ 	.short	0x0000


	//----- nvinfo : EIATTR_MAXREG_COUNT
	.align		4
        /*009c*/ 	.byte	0x03, 0x1b
        /*009e*/ 	.short	0x00ff


	//----- nvinfo : EIATTR_MERCURY_ISA_VERSION
	.align		4
        /*00a0*/ 	.byte	0x03, 0x5f
        /*00a2*/ 	.short	0x0101


	//----- nvinfo : EIATTR_VRC_CTA_INIT_COUNT
	.align		4
        /*00a4*/ 	.byte	0x02, 0x4a
	.zero		1
	.zero		1


	//----- nvinfo : EIATTR_EXIT_INSTR_OFFSETS
	.align		4
        /*00a8*/ 	.byte	0x04, 0x1c
        /*00aa*/ 	.short	(.L_29 - .L_28)


	//   ....[0]....
.L_28:
        /*00ac*/ 	.word	0x000000c0


	//   ....[1]....
        /*00b0*/ 	.word	0x00002fa0


	//   ....[2]....
        /*00b4*/ 	.word	0x00002fe0


	//   ....[3]....
        /*00b8*/ 	.word	0x00003020


	//   ....[4]....
        /*00bc*/ 	.word	0x00003930


	//   ....[5]....
        /*00c0*/ 	.word	0x00003dc0


	//   ....[6]....
        /*00c4*/ 	.word	0x00004040


	//   ....[7]....
        /*00c8*/ 	.word	0x00004150


	//----- nvinfo : EIATTR_CRS_STACK_SIZE
	.align		4
.L_29:
        /*00cc*/ 	.byte	0x04, 0x1e
        /*00ce*/ 	.short	(.L_31 - .L_30)
.L_30:
        /*00d0*/ 	.word	0x00000000


	//----- nvinfo : EIATTR_CBANK_PARAM_SIZE
	.align		4
.L_31:
        /*00d4*/ 	.byte	0x03, 0x19
        /*00d6*/ 	.short	0x0048


	//----- nvinfo : EIATTR_PARAM_CBANK
	.align		4
        /*00d8*/ 	.byte	0x04, 0x0a
        /*00da*/ 	.short	(.L_33 - .L_32)
	.align		4
.L_32:
        /*00dc*/ 	.word	index@(.nv.constant0._Z8findPathPci8PositionS0_PdPS0_PbS2_S2_)
        /*00e0*/ 	.short	0x0380
        /*00e2*/ 	.short	0x0048


	//----- nvinfo : EIATTR_SW_WAR
	.align		4
.L_33:
        /*00e4*/ 	.byte	0x04, 0x36
        /*00e6*/ 	.short	(.L_35 - .L_34)
.L_34:
        /*00e8*/ 	.word	0x00000008
.L_35:


//--------------------- .nv.callgraph             --------------------------
	.section	.nv.callgraph,"",@"SHT_CUDA_CALLGRAPH"
	.align	4
	.sectionentsize	8
	.align		4
        /*0000*/ 	.word	0x00000000
	.align		4
        /*0004*/ 	.word	0xffffffff
	.align		4
        /*0008*/ 	.word	0x00000000
	.align		4
        /*000c*/ 	.word	0xfffffffe
	.align		4
        /*0010*/ 	.word	0x00000000
	.align		4
        /*0014*/ 	.word	0xfffffffd
	.align		4
        /*0018*/ 	.word	0x00000000
	.align		4
        /*001c*/ 	.word	0xfffffffc


//--------------------- .text._Z8findPathPci8PositionS0_PdPS0_PbS2_S2_ --------------------------
	.section	.text._Z8findPathPci8PositionS0_PdPS0_PbS2_S2_,"ax",@progbits
	.align	128
        .global         _Z8findPathPci8PositionS0_PdPS0_PbS2_S2_
        .type           _Z8findPathPci8PositionS0_PdPS0_PbS2_S2_,@function
        .size           _Z8findPathPci8PositionS0_PdPS0_PbS2_S2_,(.L_x_51 - _Z8findPathPci8PositionS0_PdPS0_PbS2_S2_)
        .other          _Z8findPathPci8PositionS0_PdPS0_PbS2_S2_,@"STO_CUDA_ENTRY STV_DEFAULT"
_Z8findPathPci8PositionS0_PdPS0_PbS2_S2_:
.text._Z8findPathPci8PositionS0_PdPS0_PbS2_S2_:
[----:B------:R-:W-:Y:S01]  /*0000*/  LDC R1, c[0x0][0x37c] ;  /* 0x0000df00ff017b82 */ /* 0x000fe20000000800 */
[----:B------:R-:W0:Y:S07]  /*0010*/  S2R R3, SR_TID.X ;  /* 0x0000000000037919 */ /* 0x000e2e0000002100 */
[----:B------:R-:W0:Y:S01]  /*0020*/  S2UR UR4, SR_CTAID.X ;  /* 0x00000000000479c3 */ /* 0x000e220000002500 */
[----:B------:R-:W1:Y:S01]  /*0030*/  LDCU UR8, c[0x0][0x388] ;  /* 0x00007100ff0877ac */ /* 0x000e620008000800 */
[----:B------:R-:W2:Y:S06]  /*0040*/  S2R R5, SR_TID.Y ;  /* 0x0000000000057919 */ /* 0x000eac0000002200 */
[----:B------:R-:W0:Y:S08]  /*0050*/  LDC R0, c[0x0][0x360] ;  /* 0x0000d800ff007b82 */ /* 0x000e300000000800 */
[----:B------:R-:W2:Y:S08]  /*0060*/  S2UR UR5, SR_CTAID.Y ;  /* 0x00000000000579c3 */ /* 0x000eb00000002600 */
[----:B------:R-:W2:Y:S01]  /*0070*/  LDC R2, c[0x0][0x364] ;  /* 0x0000d900ff027b82 */ /* 0x000ea20000000800 */
[----:B0-----:R-:W-:-:S02]  /*0080*/  IMAD R0, R0, UR4, R3 ;  /* 0x0000000400007c24 */ /* 0x001fc4000f8e0203 */
[----:B--2---:R-:W-:-:S05]  /*0090*/  IMAD R3, R2, UR5, R5 ;  /* 0x0000000502037c24 */ /* 0x004fca000f8e0205 */
[----:B------:R-:W-:-:S04]  /*00a0*/  VIMNMX R3, PT, PT, R0, R3, !PT ;  /* 0x0000000300037248 */ /* 0x000fc80007fe0100 */
[----:B-1----:R-:W-:-:S13]  /*00b0*/  ISETP.GE.AND P0, PT, R3, UR8, PT ;  /* 0x0000000803007c0c */ /* 0x002fda000bf06270 */
[----:B------:R-:W-:Y:S05]  /*00c0*/  @P0 EXIT ;  /* 0x000000000000094d */ /* 0x000fea0003800000 */
[----:B------:R-:W-:Y:S01]  /*00d0*/  UIADD3 UR4, UPT, UPT, UR8, -0x1, URZ ;  /* 0xffffffff08047890 */ /* 0x000fe2000fffe0ff */
[----:B------:R-:W-:Y:S01]  /*00e0*/  IMAD.MOV.U32 R11, RZ, RZ, RZ ;  /* 0x000000ffff0b7224 */ /* 0x000fe200078e00ff */
[----:B------:R-:W-:Y:S02]  /*00f0*/  ULOP3.LUT UR5, UR8, 0x7, URZ, 0xc0, !UPT ;  /* 0x0000000708057892 */ /* 0x000fe4000f8ec0ff */
[----:B------:R-:W-:Y:S01]  /*0100*/  UISETP.GE.U32.AND UP0, UPT, UR4, 0x7, UPT ;  /* 0x000000070400788c */ /* 0x000fe2000bf06070 */
[----:B------:R-:W0:Y:S08]  /*0110*/  LDCU.64 UR6, c[0x0][0x358] ;  /* 0x00006b00ff0677ac */ /* 0x000e300008000a00 */
[----:B------:R-:W-:Y:S05]  /*0120*/  BRA.U !UP0, `(.L_x_0) ;  /* 0x0000000108787547 */ /* 0x000fea000b800000 */
[----:B------:R-:W1:Y:S01]  /*0130*/  LDC.64 R6, c[0x0][0x3a0] ;  /* 0x0000e800ff067b82 */ /* 0x000e620000000a00 */
[----:B------:R-:W-:Y:S01]  /*0140*/  ULOP3.LUT UR4, UR8, 0x7ffffff8, URZ, 0xc0, !UPT ;  /* 0x7ffffff808047892 */ /* 0x000fe2000f8ec0ff */
[----:B------:R-:W-:Y:S01]  /*0150*/  IMAD.MOV.U32 R10, RZ, RZ, RZ ;  /* 0x000000ffff0a7224 */ /* 0x000fe200078e00ff */
[----:B------:R-:W2:Y:S04]  /*0160*/  LDCU.64 UR10, c[0x0][0x3b0] ;  /* 0x00007600ff0a77ac */ /* 0x000ea80008000a00 */
[----:B------:R-:W-:-:S07]  /*0170*/  IMAD.U32 R11, RZ, RZ, UR4 ;  /* 0x00000004ff0b7e24 */ /* 0x000fce000f8e00ff */
.L_x_1:
[----:B---3--:R-:W-:Y:S02]  /*0180*/  IMAD R5, R0, UR8, R10 ;  /* 0x0000000800057c24 */ /* 0x008fe4000f8e020a */
[----:B------:R-:W-:Y:S02]  /*0190*/  HFMA2 R8, -RZ, RZ, 0, 0 ;  /* 0x00000000ff087431 */ /* 0x000fe400000001ff */
[----:B------:R-:W-:Y:S02]  /*01a0*/  IMAD.MOV.U32 R9, RZ, RZ, 0x7ff00000 ;  /* 0x7ff00000ff097424 */ /* 0x000fe400078e00ff */
[C---:B-1----:R-:W-:Y:S01]  /*01b0*/  IMAD.WIDE R2, R5.reuse, 0x8, R6 ;  /* 0x0000000805027825 */ /* 0x042fe200078e0206 */
[----:B--2---:R-:W-:-:S03]  /*01c0*/  IADD3 R4, P0, PT, R5, UR10, RZ ;  /* 0x0000000a05047c10 */ /* 0x004fc6000ff1e0ff */
[----:B------:R-:W-:Y:S01]  /*01d0*/  VIADD R10, R10, 0x8 ;  /* 0x000000080a0a7836 */ /* 0x000fe20000000000 */
[----:B------:R-:W-:Y:S01]  /*01e0*/  LEA.HI.X.SX32 R5, R5, UR11, 0x1, P0 ;  /* 0x0000000b05057c11 */ /* 0x000fe200080f0eff */
[----:B0-----:R3:W-:Y:S03]  /*01f0*/  STG.E.64 desc[UR6][R2.64], R8 ;  /* 0x0000000802007986 */ /* 0x0017e6000c101b06 */
[----:B------:R-:W-:Y:S01]  /*0200*/  ISETP.NE.AND P0, PT, R10, R11, PT ;  /* 0x0000000b0a00720c */ /* 0x000fe20003f05270 */
[----:B------:R3:W-:Y:S04]  /*0210*/  STG.E.U8 desc[UR6][R4.64], RZ ;  /* 0x000000ff04007986 */ /* 0x0007e8000c101106 */
[----:B------:R3:W-:Y:S04]  /*0220*/  STG.E.64 desc[UR6][R2.64+0x8], R8 ;  /* 0x0000080802007986 */ /* 0x0007e8000c101b06 */
        /* <DEDUP_REMOVED lines=12> */
[----:B------:R3:W-:Y:S01]  /*02f0*/  STG.E.U8 desc[UR6][R4.64+0x7], RZ ;  /* 0x000007ff04007986 */ /* 0x0007e2000c101106 */
[----:B------:R-:W-:Y:S05]  /*0300*/  @P0 BRA `(.L_x_1) ;  /* 0xfffffffc009c0947 */ /* 0x000fea000383ffff */
.L_x_0:
[----:B------:R-:W-:-:S09]  /*0310*/  UISETP.NE.AND UP0, UPT, UR5, URZ, UPT ;  /* 0x000000ff0500728c */ /* 0x000fd2000bf05270 */
[----:B------:R-:W-:Y:S05]  /*0320*/  BRA.U !UP0, `(.L_x_2) ;  /* 0x0000000108c87547 */ /* 0x000fea000b800000 */
[----:B------:R-:W-:Y:S02]  /*0330*/  UISETP.GE.U32.AND UP0, UPT, UR5, 0x4, UPT ;  /* 0x000000040500788c */ /* 0x000fe4000bf06070 */
[----:B------:R-:W-:-:S04]  /*0340*/  ULOP3.LUT UR4, UR8, 0x3, URZ, 0xc0, !UPT ;  /* 0x0000000308047892 */ /* 0x000fc8000f8ec0ff */
[----:B------:R-:W-:-:S03]  /*0350*/  UISETP.NE.AND UP1, UPT, UR4, URZ, UPT ;  /* 0x000000ff0400728c */ /* 0x000fc6000bf25270 */
[----:B------:R-:W-:Y:S08]  /*0360*/  BRA.U !UP0, `(.L_x_3) ;  /* 0x0000000108447547 */ /* 0x000ff0000b800000 */
[----:B---3--:R-:W1:Y:S01]  /*0370*/  LDC.64 R2, c[0x0][0x3a0] ;  /* 0x0000e800ff027b82 */ /* 0x008e620000000a00 */
[----:B------:R-:W2:Y:S01]  /*0380*/  LDCU.64 UR10, c[0x0][0x3b0] ;  /* 0x00007600ff0a77ac */ /* 0x000ea20008000a00 */
[----:B------:R-:W-:Y:S01]  /*0390*/  IMAD R5, R0, UR8, R11 ;  /* 0x0000000800057c24 */ /* 0x000fe2000f8e020b */
[----:B------:R-:W-:Y:S01]  /*03a0*/  MOV R7, 0x7ff00000 ;  /* 0x7ff0000000077802 */ /* 0x000fe20000000f00 */
[----:B------:R-:W-:Y:S02]  /*03b0*/  IMAD.MOV.U32 R6, RZ, RZ, 0x0 ;  /* 0x00000000ff067424 */ /* 0x000fe400078e00ff */
[----:B------:R-:W-:Y:S01]  /*03c0*/  VIADD R11, R11, 0x4 ;  /* 0x000000040b0b7836 */ /* 0x000fe20000000000 */
[C---:B--2---:R-:W-:Y:S01]  /*03d0*/  IADD3 R4, P0, PT, R5.reuse, UR10, RZ ;  /* 0x0000000a05047c10 */ /* 0x044fe2000ff1e0ff */
[----:B-1----:R-:W-:-:S03]  /*03e0*/  IMAD.WIDE R2, R5, 0x8, R2 ;  /* 0x0000000805027825 */ /* 0x002fc600078e0202 */
[----:B------:R-:W-:Y:S02]  /*03f0*/  LEA.HI.X.SX32 R5, R5, UR11, 0x1, P0 ;  /* 0x0000000b05057c11 */ /* 0x000fe400080f0eff */
[----:B0-----:R1:W-:Y:S04]  /*0400*/  STG.E.64 desc[UR6][R2.64], R6 ;  /* 0x0000000602007986 */ /* 0x0013e8000c101b06 */
[----:B------:R1:W-:Y:S04]  /*0410*/  STG.E.U8 desc[UR6][R4.64], RZ ;  /* 0x000000ff04007986 */ /* 0x0003e8000c101106 */
[----:B------:R1:W-:Y:S04]  /*0420*/  STG.E.64 desc[UR6][R2.64+0x8], R6 ;  /* 0x0000080602007986 */ /* 0x0003e8000c101b06 */
[----:B------:R1:W-:Y:S04]  /*0430*/  STG.E.U8 desc[UR6][R4.64+0x1], RZ ;  /* 0x000001ff04007986 */ /* 0x0003e8000c101106 */
[----:B------:R1:W-:Y:S04]  /*0440*/  STG.E.64 desc[UR6][R2.64+0x10], R6 ;  /* 0x0000100602007986 */ /* 0x0003e8000c101b06 */
[----:B------:R1:W-:Y:S04]  /*0450*/  STG.E.U8 desc[UR6][R4.64+0x2], RZ ;  /* 0x000002ff04007986 */ /* 0x0003e8000c101106 */
[----:B------:R1:W-:Y:S04]  /*0460*/  STG.E.64 desc[UR6][R2.64+0x18], R6 ;  /* 0x0000180602007986 */ /* 0x0003e8000c101b06 */
[----:B------:R1:W-:Y:S02]  /*0470*/  STG.E.U8 desc[UR6][R4.64+0x3], RZ ;  /* 0x000003ff04007986 */ /* 0x0003e4000c101106 */
.L_x_3:
[----:B------:R-:W-:Y:S05]  /*0480*/  BRA.U !UP1, `(.L_x_2) ;  /* 0x0000000109707547 */ /* 0x000fea000b800000 */
[----:B------:R-:W-:Y:S02]  /*0490*/  UISETP.NE.AND UP0, UPT, UR4, 0x1, UPT ;  /* 0x000000010400788c */ /* 0x000fe4000bf05270 */
[----:B------:R-:W-:-:S04]  /*04a0*/  ULOP3.LUT UR5, UR8, 0x1, URZ, 0xc0, !UPT ;  /* 0x0000000108057892 */ /* 0x000fc8000f8ec0ff */
[----:B------:R-:W-:-:S03]  /*04b0*/  UISETP.NE.U32.AND UP1, UPT, UR5, 0x1, UPT ;  /* 0x000000010500788c */ /* 0x000fc6000bf25070 */
[----:B------:R-:W-:Y:S08]  /*04c0*/  BRA.U !UP0, `(.L_x_4) ;  /* 0x0000000108347547 */ /* 0x000ff0000b800000 */
[----:B-1-3--:R-:W1:Y:S01]  /*04d0*/  LDC.64 R2, c[0x0][0x3a0] ;  /* 0x0000e800ff027b82 */ /* 0x00ae620000000a00 */
[----:B------:R-:W2:Y:S01]  /*04e0*/  LDCU.64 UR4, c[0x0][0x3b0] ;  /* 0x00007600ff0477ac */ /* 0x000ea20008000a00 */
[----:B------:R-:W-:Y:S01]  /*04f0*/  IMAD R7, R0, UR8, R11 ;  /* 0x0000000800077c24 */ /* 0x000fe2000f8e020b */
[----:B------:R-:W-:Y:S01]  /*0500*/  IADD3 R11, PT, PT, R11, 0x2, RZ ;  /* 0x000000020b0b7810 */ /* 0x000fe20007ffe0ff */
[----:B------:R-:W-:Y:S02]  /*0510*/  IMAD.MOV.U32 R4, RZ, RZ, 0x0 ;  /* 0x00000000ff047424 */ /* 0x000fe400078e00ff */
[----:B------:R-:W-:Y:S01]  /*0520*/  IMAD.MOV.U32 R5, RZ, RZ, 0x7ff00000 ;  /* 0x7ff00000ff057424 */ /* 0x000fe200078e00ff */
[C---:B--2---:R-:W-:Y:S01]  /*0530*/  IADD3 R6, P0, PT, R7.reuse, UR4, RZ ;  /* 0x0000000407067c10 */ /* 0x044fe2000ff1e0ff */
[----:B-1----:R-:W-:-:S03]  /*0540*/  IMAD.WIDE R2, R7, 0x8, R2 ;  /* 0x0000000807027825 */ /* 0x002fc600078e0202 */
[----:B------:R-:W-:Y:S02]  /*0550*/  LEA.HI.X.SX32 R7, R7, UR5, 0x1, P0 ;  /* 0x0000000507077c11 */ /* 0x000fe400080f0eff */
[----:B0-----:R2:W-:Y:S04]  /*0560*/  STG.E.64 desc[UR6][R2.64], R4 ;  /* 0x0000000402007986 */ /* 0x0015e8000c101b06 */
[----:B------:R2:W-:Y:S04]  /*0570*/  STG.E.U8 desc[UR6][R6.64], RZ ;  /* 0x000000ff06007986 */ /* 0x0005e8000c101106 */
[----:B------:R2:W-:Y:S04]  /*0580*/  STG.E.64 desc[UR6][R2.64+0x8], R4 ;  /* 0x0000080402007986 */ /* 0x0005e8000c101b06 */
[----:B------:R2:W-:Y:S02]  /*0590*/  STG.E.U8 desc[UR6][R6.64+0x1], RZ ;  /* 0x000001ff06007986 */ /* 0x0005e4000c101106 */
.L_x_4:
[----:B------:R-:W-:Y:S05]  /*05a0*/  BRA.U UP1, `(.L_x_2) ;  /* 0x0000000101287547 */ /* 0x000fea000b800000 */
[----:B-123--:R-:W1:Y:S01]  /*05b0*/  LDC.64 R2, c[0x0][0x3a0] ;  /* 0x0000e800ff027b82 */ /* 0x00ee620000000a00 */
[----:B------:R-:W2:Y:S01]  /*05c0*/  LDCU.64 UR4, c[0x0][0x3b0] ;  /* 0x00007600ff0477ac */ /* 0x000ea20008000a00 */
[----:B------:R-:W-:Y:S02]  /*05d0*/  IMAD R11, R0, UR8, R11 ;  /* 0x00000008000b7c24 */ /* 0x000fe4000f8e020b */
[----:B------:R-:W-:Y:S02]  /*05e0*/  IMAD.MOV.U32 R4, RZ, RZ, 0x0 ;  /* 0x00000000ff047424 */ /* 0x000fe400078e00ff */
[----:B------:R-:W-:Y:S01]  /*05f0*/  IMAD.MOV.U32 R5, RZ, RZ, 0x7ff00000 ;  /* 0x7ff00000ff057424 */ /* 0x000fe200078e00ff */
[----:B--2---:R-:W-:-:S04]  /*0600*/  IADD3 R6, P0, PT, R11, UR4, RZ ;  /* 0x000000040b067c10 */ /* 0x004fc8000ff1e0ff */
[C---:B------:R-:W-:Y:S01]  /*0610*/  LEA.HI.X.SX32 R7, R11.reuse, UR5, 0x1, P0 ;  /* 0x000000050b077c11 */ /* 0x040fe200080f0eff */
[----:B-1----:R-:W-:-:S05]  /*0620*/  IMAD.WIDE R2, R11, 0x8, R2 ;  /* 0x000000080b027825 */ /* 0x002fca00078e0202 */
[----:B0-----:R4:W-:Y:S04]  /*0630*/  STG.E.64 desc[UR6][R2.64], R4 ;  /* 0x0000000402007986 */ /* 0x0019e8000c101b06 */
[----:B------:R4:W-:Y:S02]  /*0640*/  STG.E.U8 desc[UR6][R6.64], RZ ;  /* 0x000000ff06007986 */ /* 0x0009e4000c101106 */
.L_x_2:
[----:B---3--:R-:W3:Y:S01]  /*0650*/  LDC R9, c[0x0][0x38c] ;  /* 0x0000e300ff097b82 */ /* 0x008ee20000000800 */
[----:B------:R-:W-:-:S07]  /*0660*/  IMAD.MOV.U32 R0, RZ, RZ, 0x1 ;  /* 0x00000001ff007424 */ /* 0x000fce00078e00ff */
[----:B-12-4-:R-:W3:Y:S08]  /*0670*/  LDC R6, c[0x0][0x390] ;  /* 0x0000e400ff067b82 */ /* 0x016ef00000000800 */
[----:B------:R-:W1:Y:S08]  /*0680*/  LDC.64 R2, c[0x0][0x3a0] ;  /* 0x0000e800ff027b82 */ /* 0x000e700000000a00 */
[----:B------:R-:W2:Y:S01]  /*0690*/  LDC.64 R4, c[0x0][0x3c0] ;  /* 0x0000f000ff047b82 */ /* 0x000ea20000000a00 */
[----:B---3--:R-:W-:-:S04]  /*06a0*/  IMAD R7, R9, UR8, R6 ;  /* 0x0000000809077c24 */ /* 0x008fc8000f8e0206 */
[----:B-1----:R-:W-:-:S05]  /*06b0*/  IMAD.WIDE R2, R7, 0x8, R2 ;  /* 0x0000000807027825 */ /* 0x002fca00078e0202 */
[----:B0-----:R0:W-:Y:S04]  /*06c0*/  STG.E.64 desc[UR6][R2.64], RZ ;  /* 0x000000ff02007986 */ /* 0x0011e8000c101b06 */
[----:B--2---:R0:W-:Y:S04]  /*06d0*/  STG.E desc[UR6][R4.64], R9 ;  /* 0x0000000904007986 */ /* 0x0041e8000c101906 */
[----:B------:R0:W-:Y:S02]  /*06e0*/  STG.E desc[UR6][R4.64+0x4], R6 ;  /* 0x0000040604007986 */ /* 0x0001e4000c101906 */
.L_x_41:
[----:B0-----:R-:W0:Y:S02]  /*06f0*/  LDC.64 R4, c[0x0][0x3c0] ;  /* 0x0000f000ff047b82 */ /* 0x001e240000000a00 */
[----:B0-----:R0:W5:Y:S04]  /*0700*/  LDG.E R2, desc[UR6][R4.64] ;  /* 0x0000000604027981 */ /* 0x001168000c1e1900 */
[----:B------:R0:W5:Y:S01]  /*0710*/  LDG.E R3, desc[UR6][R4.64+0x4] ;  /* 0x0000040604037981 */ /* 0x000162000c1e1900 */
[----:B------:R-:W-:Y:S02]  /*0720*/  ISETP.GE.U32.AND P0, PT, R0, 0x2, PT ;  /* 0x000000020000780c */ /* 0x000fe40003f06070 */
[----:B------:R-:W-:-:S11]  /*0730*/  CS2R R20, SRZ ;  /* 0x0000000000147805 */ /* 0x000fd6000001ff00 */
[----:B0-----:R-:W-:Y:S05]  /*0740*/  @!P0 BRA `(.L_x_5) ;  /* 0x0000000800e08947 */ /* 0x001fea0003800000 */
[----:B------:R-:W0:Y:S01]  /*0750*/  LDC.64 R4, c[0x0][0x3a0] ;  /* 0x0000e800ff047b82 */ /* 0x000e220000000a00 */
[----:B------:R-:W1:Y:S02]  /*0760*/  LDCU UR8, c[0x0][0x388] ;  /* 0x00007100ff0877ac */ /* 0x000e640008000800 */
[----:B-1---5:R-:W-:-:S04]  /*0770*/  IMAD R3, R2, UR8, R3 ;  /* 0x0000000802037c24 */ /* 0x022fc8000f8e0203 */
[----:B0-----:R-:W-:-:S06]  /*0780*/  IMAD.WIDE R2, R3, 0x8, R4 ;  /* 0x0000000803027825 */ /* 0x001fcc00078e0204 */
[----:B------:R-:W5:Y:S01]  /*0790*/  LDG.E.64 R2, desc[UR6][R2.64] ;  /* 0x0000000602027981 */ /* 0x000f62000c1e1b00 */
[C---:B------:R-:W-:Y:S01]  /*07a0*/  IADD3 R6, PT, PT, R0.reuse, -0x2, RZ ;  /* 0xfffffffe00067810 */ /* 0x040fe20007ffe0ff */
[----:B------:R-:W-:Y:S02]  /*07b0*/  VIADD R22, R0, 0xffffffff ;  /* 0xffffffff00167836 */ /* 0x000fe40000000000 */
[----:B------:R-:W-:Y:S01]  /*07c0*/  IMAD.MOV.U32 R20, RZ, RZ, RZ ;  /* 0x000000ffff147224 */ /* 0x000fe200078e00ff */
[----:B------:R-:W-:Y:S01]  /*07d0*/  ISETP.GE.U32.AND P0, PT, R6, 0x7, PT ;  /* 0x000000070600780c */ /* 0x000fe20003f06070 */
[----:B------:R-:W-:Y:S01]  /*07e0*/  IMAD.MOV.U32 R25, RZ, RZ, 0x1 ;  /* 0x00000001ff197424 */ /* 0x000fe200078e00ff */
[----:B------:R-:W-:-:S11]  /*07f0*/  LOP3.LUT R23, R22, 0x7, RZ, 0xc0, !PT ;  /* 0x0000000716177812 */ /* 0x000fd600078ec0ff */
[----:B------:R-:W-:Y:S05]  /*0800*/  @!P0 BRA `(.L_x_6) ;  /* 0x0000000400588947 */ /* 0x000fea0003800000 */
[----:B------:R-:W0:Y:S01]  /*0810*/  LDCU.64 UR4, c[0x0][0x3c0] ;  /* 0x00007800ff0477ac */ /* 0x000e220008000a00 */
[----:B------:R-:W-:Y:S01]  /*0820*/  HFMA2 R25, -RZ, RZ, 0, 0 ;  /* 0x00000000ff197431 */ /* 0x000fe200000001ff */
[----:B------:R-:W-:Y:S01]  /*0830*/  LOP3.LUT R24, R22, 0xfffffff8, RZ, 0xc0, !PT ;  /* 0xfffffff816187812 */ /* 0x000fe200078ec0ff */
[----:B------:R-:W-:Y:S01]  /*0840*/  IMAD.MOV.U32 R20, RZ, RZ, RZ ;  /* 0x000000ffff147224 */ /* 0x000fe200078e00ff */
[----:B0-----:R-:W-:-:S04]  /*0850*/  UIADD3 UR4, UP0, UPT, UR4, 0x24, URZ ;  /* 0x0000002404047890 */ /* 0x001fc8000ff1e0ff */
[----:B------:R-:W-:Y:S02]  /*0860*/  UIADD3.X UR5, UPT, UPT, URZ, UR5, URZ, UP0, !UPT ;  /* 0x00000005ff057290 */ /* 0x000fe400087fe4ff */
[----:B------:R-:W-:-:S04]  /*0870*/  IMAD.U32 R6, RZ, RZ, UR4 ;  /* 0x00000004ff067e24 */ /* 0x000fc8000f8e00ff */
[----:B------:R-:W-:-:S07]  /*0880*/  IMAD.U32 R7, RZ, RZ, UR5 ;  /* 0x00000005ff077e24 */ /* 0x000fce000f8e00ff */
.L_x_7:
[----:B------:R-:W2:Y:S04]  /*0890*/  LDG.E R8, desc[UR6][R6.64+-0x1c] ;  /* 0xffffe40606087981 */ /* 0x000ea8000c1e1900 */
[----:B------:R-:W2:Y:S04]  /*08a0*/  LDG.E R9, desc[UR6][R6.64+-0x18] ;  /* 0xffffe80606097981 */ /* 0x000ea8000c1e1900 */
[----:B------:R-:W3:Y:S04]  /*08b0*/  LDG.E R10, desc[UR6][R6.64+-0x14] ;  /* 0xffffec06060a7981 */ /* 0x000ee8000c1e1900 */
[----:B------:R-:W3:Y:S04]  /*08c0*/  LDG.E R11, desc[UR6][R6.64+-0x10] ;  /* 0xfffff006060b7981 */ /* 0x000ee8000c1e1900 */
[----:B------:R-:W4:Y:S04]  /*08d0*/  LDG.E R13, desc[UR6][R6.64+-0xc] ;  /* 0xfffff406060d7981 */ /* 0x000f28000c1e1900 */
        /* <DEDUP_REMOVED lines=10> */
[----:B------:R-:W4:Y:S01]  /*0980*/  LDG.E R26, desc[UR6][R6.64+0x20] ;  /* 0x00002006061a7981 */ /* 0x000f22000c1e1900 */
[----:B--2---:R-:W-:-:S04]  /*0990*/  IMAD R9, R8, UR8, R9 ;  /* 0x0000000808097c24 */ /* 0x004fc8000f8e0209 */
[----:B------:R-:W-:-:S04]  /*09a0*/  IMAD.WIDE R8, R9, 0x8, R4 ;  /* 0x0000000809087825 */ /* 0x000fc800078e0204 */
[----:B---3--:R-:W-:Y:S02]  /*09b0*/  IMAD R11, R10, UR8, R11 ;  /* 0x000000080a0b7c24 */ /* 0x008fe4000f8e020b */
[----:B------:R-:W2:Y:S02]  /*09c0*/  LDG.E.64 R8, desc[UR6][R8.64] ;  /* 0x0000000608087981 */ /* 0x000ea4000c1e1b00 */
[----:B------:R-:W-:-:S04]  /*09d0*/  IMAD.WIDE R10, R11, 0x8, R4 ;  /* 0x000000080b0a7825 */ /* 0x000fc800078e0204 */
[----:B----4-:R-:W-:Y:S02]  /*09e0*/  IMAD R13, R13, UR8, R12 ;  /* 0x000000080d0d7c24 */ /* 0x010fe4000f8e020c */
[----:B------:R-:W3:Y:S02]  /*09f0*/  LDG.E.64 R10, desc[UR6][R10.64] ;  /* 0x000000060a0a7981 */ /* 0x000ee4000c1e1b00 */
[----:B------:R-:W-:-:S04]  /*0a00*/  IMAD.WIDE R12, R13, 0x8, R4 ;  /* 0x000000080d0c7825 */ /* 0x000fc800078e0204 */
[----:B------:R-:W-:Y:S02]  /*0a10*/  IMAD R15, R14, UR8, R15 ;  /* 0x000000080e0f7c24 */ /* 0x000fe4000f8e020f */
[----:B------:R-:W4:Y:S02]  /*0a20*/  LDG.E.64 R12, desc[UR6][R12.64] ;  /* 0x000000060c0c7981 */ /* 0x000f24000c1e1b00 */
        /* <DEDUP_REMOVED lines=9> */
[----:B------:R-:W-:-:S06]  /*0ac0*/  IMAD.WIDE R28, R21, 0x8, R4 ;  /* 0x00000008151c7825 */ /* 0x000fcc00078e0204 */
[----:B------:R-:W4:Y:S01]  /*0ad0*/  LDG.E.64 R28, desc[UR6][R28.64] ;  /* 0x000000061c1c7981 */ /* 0x000f22000c1e1b00 */
[----:B------:R-:W-:-:S04]  /*0ae0*/  IMAD R27, R27, UR8, R26 ;  /* 0x000000081b1b7c24 */ /* 0x000fc8000f8e021a */
[----:B------:R-:W-:-:S06]  /*0af0*/  IMAD.WIDE R26, R27, 0x8, R4 ;  /* 0x000000081b1a7825 */ /* 0x000fcc00078e0204 */
[----:B------:R-:W4:Y:S01]  /*0b00*/  LDG.E.64 R26, desc[UR6][R26.64] ;  /* 0x000000061a1a7981 */ /* 0x000f22000c1e1b00 */
[----:B--2--5:R-:W-:-:S06]  /*0b10*/  DSETP.GEU.AND P0, PT, R8, R2, PT ;  /* 0x000000020800722a */ /* 0x024fcc0003f0e000 */
[----:B------:R-:W-:Y:S02]  /*0b20*/  FSEL R2, R8, R2, !P0 ;  /* 0x0000000208027208 */ /* 0x000fe40004000000 */
[----:B------:R-:W-:-:S06]  /*0b30*/  FSEL R3, R9, R3, !P0 ;  /* 0x0000000309037208 */ /* 0x000fcc0004000000 */
[----:B---3--:R-:W-:Y:S01]  /*0b40*/  DSETP.GEU.AND P1, PT, R10, R2, PT ;  /* 0x000000020a00722a */ /* 0x008fe20003f2e000 */
[----:B------:R-:W-:-:S05]  /*0b50*/  @!P0 IADD3 R20, PT, PT, R25, 0x1, RZ ;  /* 0x0000000119148810 */ /* 0x000fca0007ffe0ff */
[----:B------:R-:W-:Y:S02]  /*0b60*/  FSEL R2, R10, R2, !P1 ;  /* 0x000000020a027208 */ /* 0x000fe40004800000 */
[----:B------:R-:W-:-:S06]  /*0b70*/  FSEL R3, R11, R3, !P1 ;  /* 0x000000030b037208 */ /* 0x000fcc0004800000 */
[----:B----4-:R-:W-:Y:S01]  /*0b80*/  DSETP.GEU.AND P2, PT, R12, R2, PT ;  /* 0x000000020c00722a */ /* 0x010fe20003f4e000 */
[----:B------:R-:W-:-:S05]  /*0b90*/  @!P1 VIADD R20, R25, 0x2 ;  /* 0x0000000219149836 */ /* 0x000fca0000000000 */
[----:B------:R-:W-:Y:S02]  /*0ba0*/  FSEL R2, R12, R2, !P2 ;  /* 0x000000020c027208 */ /* 0x000fe40005000000 */
[----:B------:R-:W-:-:S06]  /*0bb0*/  FSEL R3, R13, R3, !P2 ;  /* 0x000000030d037208 */ /* 0x000fcc0005000000 */
[----:B------:R-:W-:Y:S01]  /*0bc0*/  DSETP.GEU.AND P3, PT, R14, R2, PT ;  /* 0x000000020e00722a */ /* 0x000fe20003f6e000 */
[----:B------:R-:W-:Y:S01]  /*0bd0*/  @!P2 VIADD R20, R25, 0x3 ;  /* 0x000000031914a836 */ /* 0x000fe20000000000 */
[----:B------:R-:W-:-:S04]  /*0be0*/  IADD3 R6, P2, PT, R6, 0x40, RZ ;  /* 0x0000004006067810 */ /* 0x000fc80007f5e0ff */
[----:B------:R-:W-:Y:S02]  /*0bf0*/  FSEL R2, R14, R2, !P3 ;  /* 0x000000020e027208 */ /* 0x000fe40005800000 */
[----:B------:R-:W-:Y:S02]  /*0c00*/  FSEL R3, R15, R3, !P3 ;  /* 0x000000030f037208 */ /* 0x000fe40005800000 */
[----:B------:R-:W-:-:S04]  /*0c10*/  IADD3.X R7, PT, PT, RZ, R7, RZ, P2, !PT ;  /* 0x00000007ff077210 */ /* 0x000fc800017fe4ff */
[----:B------:R-:W-:Y:S01]  /*0c20*/  DSETP.GEU.AND P4, PT, R16, R2, PT ;  /* 0x000000021000722a */ /* 0x000fe20003f8e000 */
[----:B------:R-:W-:-:S05]  /*0c30*/  @!P3 VIADD R20, R25, 0x4 ;  /* 0x000000041914b836 */ /* 0x000fca0000000000 */
[----:B------:R-:W-:Y:S02]  /*0c40*/  FSEL R2, R16, R2, !P4 ;  /* 0x0000000210027208 */ /* 0x000fe40006000000 */
[----:B------:R-:W-:-:S06]  /*0c50*/  FSEL R3, R17, R3, !P4 ;  /* 0x0000000311037208 */ /* 0x000fcc0006000000 */
[----:B------:R-:W-:Y:S01]  /*0c60*/  DSETP.GEU.AND P5, PT, R18, R2, PT ;  /* 0x000000021200722a */ /* 0x000fe20003fae000 */
[----:B------:R-:W-:-:S05]  /*0c70*/  @!P4 IADD3 R20, PT, PT, R25, 0x5, RZ ;  /* 0x000000051914c810 */ /* 0x000fca0007ffe0ff */
[----:B------:R-:W-:Y:S02]  /*0c80*/  FSEL R2, R18, R2, !P5 ;  /* 0x0000000212027208 */ /* 0x000fe40006800000 */
[----:B------:R-:W-:-:S06]  /*0c90*/  FSEL R3, R19, R3, !P5 ;  /* 0x0000000313037208 */ /* 0x000fcc0006800000 */
[----:B------:R-:W-:Y:S01]  /*0ca0*/  DSETP.GEU.AND P0, PT, R28, R2, PT ;  /* 0x000000021c00722a */ /* 0x000fe20003f0e000 */
[----:B------:R-:W-:-:S05]  /*0cb0*/  @!P5 VIADD R20, R25, 0x6 ;  /* 0x000000061914d836 */ /* 0x000fca0000000000 */
[----:B------:R-:W-:Y:S02]  /*0cc0*/  FSEL R2, R28, R2, !P0 ;  /* 0x000000021c027208 */ /* 0x000fe40004000000 */
[----:B------:R-:W-:-:S06]  /*0cd0*/  FSEL R3, R29, R3, !P0 ;  /* 0x000000031d037208 */ /* 0x000fcc0004000000 */
[C---:B------:R-:W-:Y:S01]  /*0ce0*/  @!P0 VIADD R20, R25.reuse, 0x7 ;  /* 0x0000000719148836 */ /* 0x040fe20000000000 */
[----:B------:R-:W-:Y:S01]  /*0cf0*/  DSETP.GEU.AND P0, PT, R26, R2, PT ;  /* 0x000000021a00722a */ /* 0x000fe20003f0e000 */
[----:B------:R-:W-:-:S05]  /*0d00*/  VIADD R25, R25, 0x8 ;  /* 0x0000000819197836 */ /* 0x000fca0000000000 */
[----:B------:R-:W-:Y:S02]  /*0d10*/  ISETP.NE.AND P1, PT, R25, R24, PT ;  /* 0x000000181900720c */ /* 0x000fe40003f25270 */
[----:B------:R-:W-:Y:S02]  /*0d20*/  FSEL R2, R26, R2, !P0 ;  /* 0x000000021a027208 */ /* 0x000fe40004000000 */
[----:B------:R-:W-:Y:S02]  /*0d30*/  FSEL R3, R27, R3, !P0 ;  /* 0x000000031b037208 */ /* 0x000fe40004000000 */
[----:B------:R-:W-:-:S07]  /*0d40*/  SEL R20, R25, R20, !P0 ;  /* 0x0000001419147207 */ /* 0x000fce0004000000 */
[----:B------:R-:W-:Y:S05]  /*0d50*/  @P1 BRA `(.L_x_7) ;  /* 0xfffffff800cc1947 */ /* 0x000fea000383ffff */
[----:B------:R-:W-:-:S07]  /*0d60*/  VIADD R25, R25, 0x1 ;  /* 0x0000000119197836 */ /* 0x000fce0000000000 */
.L_x_6:
[----:B------:R-:W-:-:S13]  /*0d70*/  ISETP.NE.AND P0, PT, R23, RZ, PT ;  /* 0x000000ff1700720c */ /* 0x000fda0003f05270 */
[----:B------:R-:W-:Y:S05]  /*0d80*/  @!P0 BRA `(.L_x_8) ;  /* 0x00000004003c8947 */ /* 0x000fea0003800000 */
[----:B------:R-:W-:Y:S02]  /*0d90*/  ISETP.GE.U32.AND P0, PT, R23, 0x4, PT ;  /* 0x000000041700780c */ /* 0x000fe40003f06070 */
[----:B------:R-:W-:-:S04]  /*0da0*/  LOP3.LUT R14, R22, 0x3, RZ, 0xc0, !PT ;  /* 0x00000003160e7812 */ /* 0x000fc800078ec0ff */
[----:B------:R-:W-:-:S07]  /*0db0*/  ISETP.NE.AND P4, PT, R14, RZ, PT ;  /* 0x000000ff0e00720c */ /* 0x000fce0003f85270 */
[----:B------:R-:W-:Y:S06]  /*0dc0*/  @!P0 BRA `(.L_x_9) ;  /* 0x00000000009c8947 */ /* 0x000fec0003800000 */
[----:B------:R-:W0:Y:S02]  /*0dd0*/  LDC.64 R10, c[0x0][0x3c0] ;  /* 0x0000f000ff0a7b82 */ /* 0x000e240000000a00 */
[----:B0-----:R-:W-:-:S05]  /*0de0*/  IMAD.WIDE.U32 R10, R25, 0x8, R10 ;  /* 0x00000008190a7825 */ /* 0x001fca00078e000a */
[----:B------:R-:W2:Y:S04]  /*0df0*/  LDG.E R6, desc[UR6][R10.64] ;  /* 0x000000060a067981 */ /* 0x000ea8000c1e1900 */
[----:B------:R-:W2:Y:S04]  /*0e00*/  LDG.E R7, desc[UR6][R10.64+0x4] ;  /* 0x000004060a077981 */ /* 0x000ea8000c1e1900 */
[----:B------:R-:W3:Y:S04]  /*0e10*/  LDG.E R8, desc[UR6][R10.64+0x8] ;  /* 0x000008060a087981 */ /* 0x000ee8000c1e1900 */
[----:B------:R-:W3:Y:S04]  /*0e20*/  LDG.E R9, desc[UR6][R10.64+0xc] ;  /* 0x00000c060a097981 */ /* 0x000ee8000c1e1900 */
        /* <DEDUP_REMOVED lines=14> */
[----:B------:R-:W-:-:S06]  /*0f10*/  IMAD.WIDE R10, R15, 0x8, R4 ;  /* 0x000000080f0a7825 */ /* 0x000fcc00078e0204 */
[----:B------:R-:W4:Y:S01]  /*0f20*/  LDG.E.64 R10, desc[UR6][R10.64] ;  /* 0x000000060a0a7981 */ /* 0x000f22000c1e1b00 */
[----:B--2--5:R-:W-:-:S06]  /*0f30*/  DSETP.GEU.AND P0, PT, R6, R2, PT ;  /* 0x000000020600722a */ /* 0x024fcc0003f0e000 */
[----:B------:R-:W-:Y:S02]  /*0f40*/  FSEL R2, R6, R2, !P0 ;  /* 0x0000000206027208 */ /* 0x000fe40004000000 */
[----:B------:R-:W-:Y:S02]  /*0f50*/  FSEL R3, R7, R3, !P0 ;  /* 0x0000000307037208 */ /* 0x000fe40004000000 */
[----:B------:R-:W-:-:S04]  /*0f60*/  SEL R20, R25, R20, !P0 ;  /* 0x0000001419147207 */ /* 0x000fc80004000000 */
[----:B---3--:R-:W-:-:S06]  /*0f70*/  DSETP.GEU.AND P1, PT, R8, R2, PT ;  /* 0x000000020800722a */ /* 0x008fcc0003f2e000 */
[----:B------:R-:W-:Y:S02]  /*0f80*/  FSEL R2, R8, R2, !P1 ;  /* 0x0000000208027208 */ /* 0x000fe40004800000 */
[----:B------:R-:W-:-:S06]  /*0f90*/  FSEL R3, R9, R3, !P1 ;  /* 0x0000000309037208 */ /* 0x000fcc0004800000 */
[----:B----4-:R-:W-:Y:S01]  /*0fa0*/  DSETP.GEU.AND P2, PT, R12, R2, PT ;  /* 0x000000020c00722a */ /* 0x010fe20003f4e000 */
[----:B------:R-:W-:-:S05]  /*0fb0*/  @!P1 VIADD R20, R25, 0x1 ;  /* 0x0000000119149836 */ /* 0x000fca0000000000 */
[----:B------:R-:W-:Y:S02]  /*0fc0*/  FSEL R2, R12, R2, !P2 ;  /* 0x000000020c027208 */ /* 0x000fe40005000000 */
[----:B------:R-:W-:-:S06]  /*0fd0*/  FSEL R3, R13, R3, !P2 ;  /* 0x000000030d037208 */ /* 0x000fcc0005000000 */
[----:B------:R-:W-:Y:S01]  /*0fe0*/  DSETP.GEU.AND P3, PT, R10, R2, PT ;  /* 0x000000020a00722a */ /* 0x000fe20003f6e000 */
[----:B------:R-:W-:-:S05]  /*0ff0*/  @!P2 VIADD R20, R25, 0x2 ;  /* 0x000000021914a836 */ /* 0x000fca0000000000 */
[----:B------:R-:W-:Y:S02]  /*1000*/  FSEL R2, R10, R2, !P3 ;  /* 0x000000020a027208 */ /* 0x000fe40005800000 */
[----:B------:R-:W-:-:S06]  /*1010*/  FSEL R3, R11, R3, !P3 ;  /* 0x000000030b037208 */ /* 0x000fcc0005800000 */
[C---:B------:R-:W-:Y:S01]  /*1020*/  @!P3 IADD3 R20, PT, PT, R25.reuse, 0x3, RZ ;  /* 0x000000031914b810 */ /* 0x040fe20007ffe0ff */
[----:B------:R-:W-:-:S07]  /*1030*/  VIADD R25, R25, 0x4 ;  /* 0x0000000419197836 */ /* 0x000fce0000000000 */
.L_x_9:
[----:B------:R-:W-:Y:S05]  /*1040*/  @!P4 BRA `(.L_x_8) ;  /* 0x00000000008cc947 */ /* 0x000fea0003800000 */
[----:B------:R-:W-:Y:S02]  /*1050*/  ISETP.NE.AND P0, PT, R14, 0x1, PT ;  /* 0x000000010e00780c */ /* 0x000fe40003f05270 */
[----:B------:R-:W-:-:S04]  /*1060*/  LOP3.LUT R22, R22, 0x1, RZ, 0xc0, !PT ;  /* 0x0000000116167812 */ /* 0x000fc800078ec0ff */
[----:B------:R-:W-:-:S07]  /*1070*/  ISETP.NE.U32.AND P1, PT, R22, 0x1, PT ;  /* 0x000000011600780c */ /* 0x000fce0003f25070 */
[----:B------:R-:W-:Y:S06]  /*1080*/  @!P0 BRA `(.L_x_10) ;  /* 0x0000000000548947 */ /* 0x000fec0003800000 */
[----:B------:R-:W0:Y:S02]  /*1090*/  LDC.64 R6, c[0x0][0x3c0] ;  /* 0x0000f000ff067b82 */ /* 0x000e240000000a00 */
[----:B0-----:R-:W-:-:S05]  /*10a0*/  IMAD.WIDE.U32 R6, R25, 0x8, R6 ;  /* 0x0000000819067825 */ /* 0x001fca00078e0006 */
[----:B------:R-:W2:Y:S04]  /*10b0*/  LDG.E R8, desc[UR6][R6.64] ;  /* 0x0000000606087981 */ /* 0x000ea8000c1e1900 */
[----:B------:R-:W2:Y:S04]  /*10c0*/  LDG.E R9, desc[UR6][R6.64+0x4] ;  /* 0x0000040606097981 */ /* 0x000ea8000c1e1900 */
[----:B------:R-:W3:Y:S04]  /*10d0*/  LDG.E R10, desc[UR6][R6.64+0x8] ;  /* 0x00000806060a7981 */ /* 0x000ee8000c1e1900 */
[----:B------:R-:W3:Y:S01]  /*10e0*/  LDG.E R11, desc[UR6][R6.64+0xc] ;  /* 0x00000c06060b7981 */ /* 0x000ee2000c1e1900 */
[----:B--2---:R-:W-:-:S04]  /*10f0*/  IMAD R9, R8, UR8, R9 ;  /* 0x0000000808097c24 */ /* 0x004fc8000f8e0209 */
[----:B------:R-:W-:-:S04]  /*1100*/  IMAD.WIDE R8, R9, 0x8, R4 ;  /* 0x0000000809087825 */ /* 0x000fc800078e0204 */
[----:B---3--:R-:W-:Y:S02]  /*1110*/  IMAD R11, R10, UR8, R11 ;  /* 0x000000080a0b7c24 */ /* 0x008fe4000f8e020b */
[----:B------:R-:W2:Y:S02]  /*1120*/  LDG.E.64 R8, desc[UR6][R8.64] ;  /* 0x0000000608087981 */ /* 0x000ea4000c1e1b00 */
[----:B------:R-:W-:-:S06]  /*1130*/  IMAD.WIDE R10, R11, 0x8, R4 ;  /* 0x000000080b0a7825 */ /* 0x000fcc00078e0204 */
[----:B------:R-:W3:Y:S01]  /*1140*/  LDG.E.64 R10, desc[UR6][R10.64] ;  /* 0x000000060a0a7981 */ /* 0x000ee2000c1e1b00 */
[----:B--2--5:R-:W-:-:S06]  /*1150*/  DSETP.GEU.AND P0, PT, R8, R2, PT ;  /* 0x000000020800722a */ /* 0x024fcc0003f0e000 */
[----:B------:R-:W-:Y:S02]  /*1160*/  FSEL R2, R8, R2, !P0 ;  /* 0x0000000208027208 */ /* 0x000fe40004000000 */
[----:B------:R-:W-:Y:S02]  /*1170*/  FSEL R3, R9, R3, !P0 ;  /* 0x0000000309037208 */ /* 0x000fe40004000000 */
[----:B------:R-:W-:-:S04]  /*1180*/  SEL R20, R25, R20, !P0 ;  /* 0x0000001419147207 */ /* 0x000fc80004000000 */
[----:B---3--:R-:W-:-:S06]  /*1190*/  DSETP.GEU.AND P2, PT, R10, R2, PT ;  /* 0x000000020a00722a */ /* 0x008fcc0003f4e000 */
[----:B------:R-:W-:Y:S02]  /*11a0*/  FSEL R2, R10, R2, !P2 ;  /* 0x000000020a027208 */ /* 0x000fe40005000000 */
[----:B------:R-:W-:-:S06]  /*11b0*/  FSEL R3, R11, R3, !P2 ;  /* 0x000000030b037208 */ /* 0x000fcc0005000000 */
[C---:B------:R-:W-:Y:S02]  /*11c0*/  @!P2 VIADD R20, R25.reuse, 0x1 ;  /* 0x000000011914a836 */ /* 0x040fe40000000000 */
[----:B------:R-:W-:-:S07]  /*11d0*/  VIADD R25, R25, 0x2 ;  /* 0x0000000219197836 */ /* 0x000fce0000000000 */
.L_x_10:
[----:B------:R-:W-:Y:S05]  /*11e0*/  @P1 BRA `(.L_x_8) ;  /* 0x0000000000241947 */ /* 0x000fea0003800000 */
[----:B------:R-:W0:Y:S02]  /*11f0*/  LDC.64 R6, c[0x0][0x3c0] ;  /* 0x0000f000ff067b82 */ /* 0x000e240000000a00 */
[----:B0-----:R-:W-:-:S05]  /*1200*/  IMAD.WIDE.U32 R6, R25, 0x8, R6 ;  /* 0x0000000819067825 */ /* 0x001fca00078e0006 */
[----:B------:R-:W2:Y:S04]  /*1210*/  LDG.E R8, desc[UR6][R6.64] ;  /* 0x0000000606087981 */ /* 0x000ea8000c1e1900 */
[----:B------:R-:W2:Y:S02]  /*1220*/  LDG.E R9, desc[UR6][R6.64+0x4] ;  /* 0x0000040606097981 */ /* 0x000ea4000c1e1900 */
[----:B--2---:R-:W-:-:S04]  /*1230*/  IMAD R9, R8, UR8, R9 ;  /* 0x0000000808097c24 */ /* 0x004fc8000f8e0209 */
[----:B------:R-:W-:-:S06]  /*1240*/  IMAD.WIDE R4, R9, 0x8, R4 ;  /* 0x0000000809047825 */ /* 0x000fcc00078e0204 */
[----:B------:R-:W2:Y:S02]  /*1250*/  LDG.E.64 R4, desc[UR6][R4.64] ;  /* 0x0000000604047981 */ /* 0x000ea4000c1e1b00 */
[----:B--2--5:R-:W-:-:S06]  /*1260*/  DSETP.GEU.AND P0, PT, R4, R2, PT ;  /* 0x000000020400722a */ /* 0x024fcc0003f0e000 */
[----:B------:R-:W-:-:S08]  /*1270*/  SEL R20, R25, R20, !P0 ;  /* 0x0000001419147207 */ /* 0x000fd00004000000 */
.L_x_8:
[----:B------:R-:W0:Y:S02]  /*1280*/  LDC.64 R4, c[0x0][0x3c0] ;  /* 0x0000f000ff047b82 */ /* 0x000e240000000a00 */
[----:B0-----:R-:W-:-:S05]  /*1290*/  IMAD.WIDE.U32 R4, R20, 0x8, R4 ;  /* 0x0000000814047825 */ /* 0x001fca00078e0004 */
[----:B-----5:R0:W5:Y:S04]  /*12a0*/  LDG.E R2, desc[UR6][R4.64] ;  /* 0x0000000604027981 */ /* 0x020168000c1e1900 */
[----:B------:R0:W5:Y:S01]  /*12b0*/  LDG.E R3, desc[UR6][R4.64+0x4] ;  /* 0x0000040604037981 */ /* 0x000162000c1e1900 */
[----:B------:R-:W-:-:S07]  /*12c0*/  MOV R21, RZ ;  /* 0x000000ff00157202 */ /* 0x000fce0000000f00 */
.L_x_5:
[----:B------:R-:W1:Y:S01]  /*12d0*/  LDC.64 R8, c[0x0][0x3c0] ;  /* 0x0000f000ff087b82 */ /* 0x000e620000000a00 */
[----:B0-----:R-:W-:Y:S01]  /*12e0*/  VIADD R4, R0, 0xffffffff ;  /* 0xffffffff00047836 */ /* 0x001fe20000000000 */
[----:B------:R-:W0:Y:S01]  /*12f0*/  LDCU UR4, c[0x0][0x398] ;  /* 0x00007300ff0477ac */ /* 0x000e220008000800 */
[----:B------:R-:W2:Y:S05]  /*1300*/  LDCU UR5, c[0x0][0x394] ;  /* 0x00007280ff0577ac */ /* 0x000eaa0008000800 */
[----:B------:R-:W3:Y:S01]  /*1310*/  LDC.64 R6, c[0x0][0x3c0] ;  /* 0x0000f000ff067b82 */ /* 0x000ee20000000a00 */
[----:B-1----:R-:W-:-:S05]  /*1320*/  IMAD.WIDE.U32 R8, R4, 0x8, R8 ;  /* 0x0000000804087825 */ /* 0x002fca00078e0008 */
[----:B------:R-:W4:Y:S04]  /*1330*/  LDG.E R5, desc[UR6][R8.64] ;  /* 0x0000000608057981 */ /* 0x000f28000c1e1900 */
[----:B------:R-:W4:Y:S01]  /*1340*/  LDG.E R11, desc[UR6][R8.64+0x4] ;  /* 0x00000406080b7981 */ /* 0x000f22000c1e1900 */
[----:B---3--:R-:W-:Y:S02]  /*1350*/  LEA R6, P0, R20, R6, 0x3 ;  /* 0x0000000614067211 */ /* 0x008fe400078018ff */
[----:B--2--5:R-:W-:Y:S02]  /*1360*/  ISETP.EQ.AND P1, PT, R2, UR5, PT ;  /* 0x0000000502007c0c */ /* 0x024fe4000bf22270 */
[----:B------:R-:W-:Y:S02]  /*1370*/  LEA.HI.X R7, R20, R7, R21, 0x3, P0 ;  /* 0x0000000714077211 */ /* 0x000fe400000f1c15 */
[----:B0-----:R-:W-:-:S03]  /*1380*/  ISETP.NE.AND P0, PT, R3, UR4, PT ;  /* 0x0000000403007c0c */ /* 0x001fc6000bf05270 */
[----:B----4-:R0:W-:Y:S04]  /*1390*/  STG.E desc[UR6][R6.64], R5 ;  /* 0x0000000506007986 */ /* 0x0101e8000c101906 */
[----:B------:R0:W-:Y:S06]  /*13a0*/  STG.E desc[UR6][R6.64+0x4], R11 ;  /* 0x0000040b06007986 */ /* 0x0001ec000c101906 */
[----:B------:R-:W-:Y:S05]  /*13b0*/  @!P0 BRA P1, `(.L_x_11) ;  /* 0x0000001800788947 */ /* 0x000fea0000800000 */
[----:B------:R-:W0:Y:S08]  /*13c0*/  LDC R10, c[0x0][0x388] ;  /* 0x0000e200ff0a7b82 */ /* 0x000e300000000800 */
[----:B------:R-:W1:Y:S01]  /*13d0*/  LDC.64 R8, c[0x0][0x3b0] ;  /* 0x0000ec00ff087b82 */ /* 0x000e620000000a00 */
[----:B0-----:R-:W-:-:S05]  /*13e0*/  IMAD R11, R2, R10, R3 ;  /* 0x0000000a020b7224 */ /* 0x001fca00078e0203 */
[----:B-1----:R-:W-:-:S04]  /*13f0*/  IADD3 R8, P0, PT, R11, R8, RZ ;  /* 0x000000080b087210 */ /* 0x002fc80007f1e0ff */
[----:B------:R-:W-:-:S05]  /*1400*/  LEA.HI.X.SX32 R9, R11, R9, 0x1, P0 ;  /* 0x000000090b097211 */ /* 0x000fca00000f0eff */
[----:B------:R-:W2:Y:S02]  /*1410*/  LDG.E.U8 R0, desc[UR6][R8.64] ;  /* 0x0000000608007981 */ /* 0x000ea4000c1e1100 */
[----:B--2---:R-:W-:-:S13]  /*1420*/  ISETP.NE.AND P0, PT, R0, RZ, PT ;  /* 0x000000ff0000720c */ /* 0x004fda0003f05270 */
[----:B------:R-:W-:Y:S05]  /*1430*/  @P0 BRA `(.L_x_12) ;  /* 0x00000018004c0947 */ /* 0x000fea0003800000 */
[----:B------:R-:W0:Y:S01]  /*1440*/  LDC.64 R22, c[0x0][0x3a0] ;  /* 0x0000e800ff167b82 */ /* 0x000e220000000a00 */
[C---:B------:R-:W-:Y:S01]  /*1450*/  VIADD R6, R3.reuse, 0xfffffffd ;  /* 0xfffffffd03067836 */ /* 0x040fe20000000000 */
[C---:B------:R-:W-:Y:S01]  /*1460*/  IADD3 R7, PT, PT, R3.reuse, 0x3, RZ ;  /* 0x0000000303077810 */ /* 0x040fe20007ffe0ff */
[----:B------:R-:W-:Y:S01]  /*1470*/  IMAD.MOV.U32 R0, RZ, RZ, 0x1 ;  /* 0x00000001ff007424 */ /* 0x000fe200078e00ff */
[-C--:B------:R-:W-:Y:S01]  /*1480*/  ISETP.GT.AND P2, PT, R3, R10.reuse, PT ;  /* 0x0000000a0300720c */ /* 0x080fe20003f44270 */
[----:B------:R-:W1:Y:S01]  /*1490*/  LDCU UR9, c[0x0][0x388] ;  /* 0x00007100ff0977ac */ /* 0x000e620008000800 */
[-C--:B------:R-:W-:Y:S02]  /*14a0*/  ISETP.GE.AND P1, PT, R6, R10.reuse, PT ;  /* 0x0000000a0600720c */ /* 0x080fe40003f26270 */
[----:B------:R-:W2:Y:S01]  /*14b0*/  LDC R5, c[0x0][0x388] ;  /* 0x0000e200ff057b82 */ /* 0x000ea20000000800 */
[----:B------:R-:W-:Y:S01]  /*14c0*/  ISETP.GE.AND P0, PT, R7, R10, PT ;  /* 0x0000000a0700720c */ /* 0x000fe20003f06270 */
[----:B------:R3:W-:Y:S01]  /*14d0*/  STG.E.U8 desc[UR6][R8.64], R0 ;  /* 0x0000000008007986 */ /* 0x0007e2000c101106 */
[C---:B------:R-:W-:Y:S01]  /*14e0*/  ISETP.LT.OR P2, PT, R3.reuse, 0x1, P2 ;  /* 0x000000010300780c */ /* 0x040fe20001741670 */
[C---:B------:R-:W-:Y:S01]  /*14f0*/  VIADD R10, R3.reuse, 0x2 ;  /* 0x00000002030a7836 */ /* 0x040fe20000000000 */
[C---:B------:R-:W-:Y:S01]  /*1500*/  ISETP.LT.OR P1, PT, R3.reuse, 0x3, P1 ;  /* 0x000000030300780c */ /* 0x040fe20000f21670 */
[----:B------:R-:W4:Y:S01]  /*1510*/  LDCU.64 UR16, c[0x0][0x3b0] ;  /* 0x00007600ff1077ac */ /* 0x000f220008000a00 */
[C---:B------:R-:W-:Y:S01]  /*1520*/  ISETP.LT.OR P0, PT, R3.reuse, -0x3, P0 ;  /* 0xfffffffd0300780c */ /* 0x040fe20000701670 */
[----:B------:R-:W0:Y:S01]  /*1530*/  LDCU.64 UR10, c[0x0][0x380] ;  /* 0x00007000ff0a77ac */ /* 0x000e220008000a00 */
[----:B---3--:R-:W-:Y:S01]  /*1540*/  VIADD R8, R3, 0xfffffffc ;  /* 0xfffffffc03087836 */ /* 0x008fe20000000000 */
[----:B------:R-:W3:Y:S01]  /*1550*/  LDCU.128 UR12, c[0x0][0x3a0] ;  /* 0x00007400ff0c77ac */ /* 0x000ee20008000c00 */
[----:B0-----:R-:W-:Y:S01]  /*1560*/  IMAD.WIDE R22, R11, 0x8, R22 ;  /* 0x000000080b167825 */ /* 0x001fe200078e0216 */
[----:B------:R-:W-:Y:S01]  /*1570*/  IADD3 R11, PT, PT, R3, 0x4, RZ ;  /* 0x00000004030b7810 */ /* 0x000fe20007ffe0ff */
[----:B------:R-:W-:-:S02]  /*1580*/  UMOV UR5, 0xfffffffc ;  /* 0xfffffffc00057882 */ /* 0x000fc40000000000 */
[----:B-1-34-:R-:W-:-:S07]  /*1590*/  VIADD R9, R3, 0x1 ;  /* 0x0000000103097836 */ /* 0x01afce0000000000 */
.L_x_40:
[----:B-1234-:R-:W-:Y:S01]  /*15a0*/  VIADD R26, R2, UR5 ;  /* 0x00000005021a7c36 */ /* 0x01efe20008000000 */
[----:B------:R-:W-:Y:S01]  /*15b0*/  SHF.R.S32.HI R0, RZ, 0x1f, R3 ;  /* 0x0000001fff007819 */ /* 0x000fe20000011403 */
[----:B0-----:R-:W0:Y:S01]  /*15c0*/  LDC.64 R20, c[0x0][0x3c0] ;  /* 0x0000f000ff147b82 */ /* 0x001e220000000a00 */
[-C--:B--2---:R-:W-:Y:S01]  /*15d0*/  ISETP.GE.AND P3, PT, R8, R5.reuse, PT ;  /* 0x000000050800720c */ /* 0x084fe20003f66270 */
[----:B------:R-:W-:Y:S01]  /*15e0*/  IMAD R27, R26, R5, RZ ;  /* 0x000000051a1b7224 */ /* 0x000fe200078e02ff */
[----:B------:R-:W-:Y:S02]  /*15f0*/  UIMAD UR4, UR5, UR5, URZ ;  /* 0x00000005050472a4 */ /* 0x000fe4000f8e02ff */
[----:B------:R-:W-:Y:S01]  /*1600*/  ISETP.LT.OR P3, PT, R3, 0x4, P3 ;  /* 0x000000040300780c */ /* 0x000fe20001f61670 */
[----:B------:R-:W-:Y:S01]  /*1610*/  UIADD3 UR5, UPT, UPT, UR5, 0x1, URZ ;  /* 0x0000000105057890 */ /* 0x000fe2000fffe0ff */
[----:B------:R-:W-:-:S03]  /*1620*/  IADD3 R14, P4, PT, R27, R3, RZ ;  /* 0x000000031b0e7210 */ /* 0x000fc60007f9e0ff */
[----:B------:R-:W-:Y:S01]  /*1630*/  UISETP.NE.AND UP0, UPT, UR5, 0x5, UPT ;  /* 0x000000050500788c */ /* 0x000fe2000bf05270 */
[----:B------:R-:W-:Y:S01]  /*1640*/  LEA.HI.X.SX32 R13, R27, R0, 0x1, P4 ;  /* 0x000000001b0d7211 */ /* 0x000fe200020f0eff */
[----:B------:R-:W-:Y:S01]  /*1650*/  IMAD.SHL.U32 R12, R14, 0x8, RZ ;  /* 0x000000080e0c7824 */ /* 0x000fe200078e00ff */
[----:B------:R-:W-:Y:S02]  /*1660*/  ISETP.GE.AND P4, PT, R26, R5, PT ;  /* 0x000000051a00720c */ /* 0x000fe40003f86270 */
[----:B------:R-:W-:Y:S02]  /*1670*/  SHF.L.U64.HI R0, R14, 0x3, R13 ;  /* 0x000000030e007819 */ /* 0x000fe4000001020d */
[----:B------:R-:W-:Y:S02]  /*1680*/  ISETP.LT.OR P4, PT, R26, RZ, P4 ;  /* 0x000000ff1a00720c */ /* 0x000fe40002781670 */
[----:B------:R-:W-:Y:S02]  /*1690*/  IADD3 R18, P5, PT, R12, UR14, RZ ;  /* 0x0000000e0c127c10 */ /* 0x000fe4000ffbe0ff */
[----:B------:R-:W-:-:S02]  /*16a0*/  PLOP3.LUT P3, PT, P4, P3, PT, 0xf8, 0x8f ;  /* 0x00000000008f781c */ /* 0x000fc40002767f70 */
[----:B------:R-:W-:Y:S02]  /*16b0*/  IADD3 R16, P6, PT, R14, UR16, RZ ;  /* 0x000000100e107c10 */ /* 0x000fe4000ffde0ff */
[----:B------:R-:W-:Y:S02]  /*16c0*/  IADD3.X R19, PT, PT, R0, UR15, RZ, P5, !PT ;  /* 0x0000000f00137c10 */ /* 0x000fe4000affe4ff */
[----:B------:R-:W-:Y:S02]  /*16d0*/  IADD3 R14, P5, PT, R14, UR10, RZ ;  /* 0x0000000a0e0e7c10 */ /* 0x000fe4000ffbe0ff */
[C---:B------:R-:W-:Y:S02]  /*16e0*/  IADD3.X R17, PT, PT, R13.reuse, UR17, RZ, P6, !PT ;  /* 0x000000110d117c10 */ /* 0x040fe4000b7fe4ff */
[----:B------:R-:W-:Y:S02]  /*16f0*/  IADD3 R12, P6, PT, R12, UR12, RZ ;  /* 0x0000000c0c0c7c10 */ /* 0x000fe4000ffde0ff */
[----:B------:R-:W-:-:S02]  /*1700*/  IADD3.X R15, PT, PT, R13, UR11, RZ, P5, !PT ;  /* 0x0000000b0d0f7c10 */ /* 0x000fc4000affe4ff */
[----:B------:R-:W-:Y:S01]  /*1710*/  IADD3.X R13, PT, PT, R0, UR13, RZ, P6, !PT ;  /* 0x0000000d000d7c10 */ /* 0x000fe2000b7fe4ff */
[----:B------:R-:W-:Y:S08]  /*1720*/  @P3 BRA `(.L_x_13) ;  /* 0x00000000008c3947 */ /* 0x000ff00003800000 */
[----:B------:R-:W2:Y:S02]  /*1730*/  LDG.E.U8 R0, desc[UR6][R14.64+-0x4] ;  /* 0xfffffc060e007981 */ /* 0x000ea4000c1e1100 */
[----:B--2---:R-:W-:-:S13]  /*1740*/  ISETP.NE.AND P3, PT, R0, 0x63, PT ;  /* 0x000000630000780c */ /* 0x004fda0003f65270 */
[----:B------:R-:W-:Y:S05]  /*1750*/  @P3 BRA `(.L_x_13) ;  /* 0x0000000000803947 */ /* 0x000fea0003800000 */
[----:B------:R-:W2:Y:S02]  /*1760*/  LDG.E.U8 R0, desc[UR6][R16.64+-0x4] ;  /* 0xfffffc0610007981 */ /* 0x000ea4000c1e1100 */
[----:B--2---:R-:W-:-:S13]  /*1770*/  ISETP.NE.AND P3, PT, R0, RZ, PT ;  /* 0x000000ff0000720c */ /* 0x004fda0003f65270 */
[----:B------:R-:W-:Y:S05]  /*1780*/  @P3 BRA `(.L_x_13) ;  /* 0x0000000000743947 */ /* 0x000fea0003800000 */
[----:B------:R1:W5:Y:S01]  /*1790*/  LDG.E.64 R24, desc[UR6][R22.64] ;  /* 0x0000000616187981 */ /* 0x000362000c1e1b00 */
[----:B------:R-:W-:-:S06]  /*17a0*/  UIADD3 UR8, UPT, UPT, UR4, 0x10, URZ ;  /* 0x0000001004087890 */ /* 0x000fcc000fffe0ff */
[----:B------:R-:W-:-:S04]  /*17b0*/  I2FP.F32.U32 R28, UR8 ;  /* 0x00000008001c7c45 */ /* 0x000fc80008201000 */
[----:B------:R1:W2:Y:S01]  /*17c0*/  MUFU.RSQ R29, R28 ;  /* 0x0000001c001d7308 */ /* 0x0002a20000001400 */
[----:B------:R-:W-:-:S05]  /*17d0*/  VIADD R0, R28, 0xf3000000 ;  /* 0xf30000001c007836 */ /* 0x000fca0000000000 */
[----:B------:R-:W-:-:S13]  /*17e0*/  ISETP.GT.U32.AND P3, PT, R0, 0x727fffff, PT ;  /* 0x727fffff0000780c */ /* 0x000fda0003f64070 */
[----:B-12---:R-:W-:Y:S05]  /*17f0*/  @!P3 BRA `(.L_x_14) ;  /* 0x000000000010b947 */ /* 0x006fea0003800000 */
[----:B------:R-:W-:-:S07]  /*1800*/  MOV R0, 0x1820 ;  /* 0x0000182000007802 */ /* 0x000fce0000000f00 */
[----:B0----5:R-:W-:Y:S05]  /*1810*/  CALL.REL.NOINC `($__internal_0_$__cuda_sm20_sqrt_rn_f32_slowpath) ;  /* 0x0000002800507944 */ /* 0x021fea0003c00000 */
[----:B------:R-:W-:Y:S01]  /*1820*/  MOV R30, R29 ;  /* 0x0000001d001e7202 */ /* 0x000fe20000000f00 */
[----:B------:R-:W-:Y:S06]  /*1830*/  BRA `(.L_x_15) ;  /* 0x0000000000107947 */ /* 0x000fec0003800000 */
.L_x_14:
[----:B------:R-:W-:Y:S01]  /*1840*/  FMUL.FTZ R30, R28, R29 ;  /* 0x0000001d1c1e7220 */ /* 0x000fe20000410000 */
[----:B------:R-:W-:-:S03]  /*1850*/  FMUL.FTZ R0, R29, 0.5 ;  /* 0x3f0000001d007820 */ /* 0x000fc60000410000 */
[----:B------:R-:W-:-:S04]  /*1860*/  FFMA R29, -R30, R30, R28 ;  /* 0x0000001e1e1d7223 */ /* 0x000fc8000000011c */
[----:B------:R-:W-:-:S07]  /*1870*/  FFMA R30, R29, R0, R30 ;  /* 0x000000001d1e7223 */ /* 0x000fce000000001e */
.L_x_15:
[----:B------:R-:W2:Y:S01]  /*1880*/  LDG.E.64 R28, desc[UR6][R12.64+-0x20] ;  /* 0xffffe0060c1c7981 */ /* 0x000ea2000c1e1b00 */
[----:B------:R-:W1:Y:S02]  /*1890*/  F2F.F64.F32 R30, R30 ;  /* 0x0000001e001e7310 */ /* 0x000e640000201800 */
[----:B-1---5:R-:W-:-:S08]  /*18a0*/  DADD R24, R24, R30 ;  /* 0x0000000018187229 */ /* 0x022fd0000000001e */
[----:B--2---:R-:W-:-:S14]  /*18b0*/  DSETP.GEU.AND P3, PT, R24, R28, PT ;  /* 0x0000001c1800722a */ /* 0x004fdc0003f6e000 */
[----:B------:R-:W-:Y:S05]  /*18c0*/  @P3 BRA `(.L_x_13) ;  /* 0x0000000000243947 */ /* 0x000fea0003800000 */
[----:B------:R-:W-:Y:S01]  /*18d0*/  IMAD.MOV.U32 R0, RZ, RZ, 0x43 ;  /* 0x00000043ff007424 */ /* 0x000fe200078e00ff */
[----:B------:R1:W-:Y:S01]  /*18e0*/  STG.E.64 desc[UR6][R12.64+-0x20], R24 ;  /* 0xffffe0180c007986 */ /* 0x0003e2000c101b06 */
[----:B0-----:R-:W-:-:S03]  /*18f0*/  IMAD.WIDE R28, R4, 0x8, R20 ;  /* 0x00000008041c7825 */ /* 0x001fc600078e0214 */
[----:B------:R1:W-:Y:S01]  /*1900*/  STG.E.U8 desc[UR6][R14.64+-0x4], R0 ;  /* 0xfffffc000e007986 */ /* 0x0003e2000c101106 */
[----:B------:R-:W-:-:S03]  /*1910*/  VIADD R4, R4, 0x1 ;  /* 0x0000000104047836 */ /* 0x000fc60000000000 */
[----:B------:R1:W-:Y:S04]  /*1920*/  STG.E desc[UR6][R28.64], R26 ;  /* 0x0000001a1c007986 */ /* 0x0003e8000c101906 */
[----:B------:R1:W-:Y:S04]  /*1930*/  STG.E desc[UR6][R28.64+0x4], R8 ;  /* 0x000004081c007986 */ /* 0x0003e8000c101906 */
[----:B------:R1:W-:Y:S04]  /*1940*/  STG.E desc[UR6][R18.64+-0x20], R2 ;  /* 0xffffe00212007986 */ /* 0x0003e8000c101906 */
[----:B------:R1:W-:Y:S02]  /*1950*/  STG.E desc[UR6][R18.64+-0x1c], R3 ;  /* 0xffffe40312007986 */ /* 0x0003e4000c101906 */
.L_x_13:
[----:B------:R-:W-:-:S13]  /*1960*/  PLOP3.LUT P3, PT, P4, P1, PT, 0xf8, 0x8f ;  /* 0x00000000008f781c */ /* 0x000fda0002763f70 */
[----:B------:R-:W-:Y:S05]  /*1970*/  @P3 BRA `(.L_x_16) ;  /* 0x00000000008c3947 */ /* 0x000fea0003800000 */
[----:B-1----:R-:W2:Y:S02]  /*1980*/  LDG.E.U8 R0, desc[UR6][R14.64+-0x3] ;  /* 0xfffffd060e007981 */ /* 0x002ea4000c1e1100 */
        /* <DEDUP_REMOVED lines=16> */
.L_x_17:
[----:B------:R-:W-:Y:S01]  /*1a90*/  FMUL.FTZ R30, R28, R29 ;  /* 0x0000001d1c1e7220 */ /* 0x000fe20000410000 */
[----:B------:R-:W-:-:S03]  /*1aa0*/  FMUL.FTZ R0, R29, 0.5 ;  /* 0x3f0000001d007820 */ /* 0x000fc60000410000 */
[----:B------:R-:W-:-:S04]  /*1ab0*/  FFMA R29, -R30, R30, R28 ;  /* 0x0000001e1e1d7223 */ /* 0x000fc8000000011c */
[----:B------:R-:W-:-:S07]  /*1ac0*/  FFMA R30, R29, R0, R30 ;  /* 0x000000001d1e7223 */ /* 0x000fce000000001e */
.L_x_18:
        /* <DEDUP_REMOVED lines=14> */
.L_x_16:
[----:B-12---:R-:W-:-:S05]  /*1bb0*/  VIADD R0, R3, 0xfffffffe ;  /* 0xfffffffe03007836 */ /* 0x006fca0000000000 */
[----:B------:R-:W-:-:S04]  /*1bc0*/  ISETP.GE.AND P3, PT, R0, R5, PT ;  /* 0x000000050000720c */ /* 0x000fc80003f66270 */
[----:B------:R-:W-:-:S04]  /*1bd0*/  ISETP.LT.OR P3, PT, R3, 0x2, P3 ;  /* 0x000000020300780c */ /* 0x000fc80001f61670 */
[----:B------:R-:W-:-:S13]  /*1be0*/  PLOP3.LUT P3, PT, P4, P3, PT, 0xf8, 0x8f ;  /* 0x00000000008f781c */ /* 0x000fda0002767f70 */
[----:B------:R-:W-:Y:S05]  /*1bf0*/  @P3 BRA `(.L_x_19) ;  /* 0x0000000000903947 */ /* 0x000fea0003800000 */
        /* <DEDUP_REMOVED lines=9> */
[----:B------:R-:W-:Y:S01]  /*1c90*/  IADD3 R0, PT, PT, R28, -0xd000000, RZ ;  /* 0xf30000001c007810 */ /* 0x000fe20007ffe0ff */
[----:B------:R1:W2:Y:S03]  /*1ca0*/  MUFU.RSQ R29, R28 ;  /* 0x0000001c001d7308 */ /* 0x0002a60000001400 */
[----:B------:R-:W-:-:S13]  /*1cb0*/  ISETP.GT.U32.AND P3, PT, R0, 0x727fffff, PT ;  /* 0x727fffff0000780c */ /* 0x000fda0003f64070 */
[----:B-1----:R-:W-:Y:S05]  /*1cc0*/  @!P3 BRA `(.L_x_20) ;  /* 0x000000000010b947 */ /* 0x002fea0003800000 */
[----:B------:R-:W-:-:S07]  /*1cd0*/  MOV R0, 0x1cf0 ;  /* 0x00001cf000007802 */ /* 0x000fce0000000f00 */
[----:B0-2--5:R-:W-:Y:S05]  /*1ce0*/  CALL.REL.NOINC `($__internal_0_$__cuda_sm20_sqrt_rn_f32_slowpath) ;  /* 0x00000024001c7944 */ /* 0x025fea0003c00000 */
[----:B------:R-:W-:Y:S01]  /*1cf0*/  IMAD.MOV.U32 R30, RZ, RZ, R29 ;  /* 0x000000ffff1e7224 */ /* 0x000fe200078e001d */
[----:B------:R-:W-:Y:S06]  /*1d00*/  BRA `(.L_x_21) ;  /* 0x0000000000107947 */ /* 0x000fec0003800000 */
.L_x_20:
[----:B--2---:R-:W-:Y:S01]  /*1d10*/  FMUL.FTZ R30, R28, R29 ;  /* 0x0000001d1c1e7220 */ /* 0x004fe20000410000 */
[----:B------:R-:W-:-:S03]  /*1d20*/  FMUL.FTZ R0, R29, 0.5 ;  /* 0x3f0000001d007820 */ /* 0x000fc60000410000 */
[----:B------:R-:W-:-:S04]  /*1d30*/  FFMA R29, -R30, R30, R28 ;  /* 0x0000001e1e1d7223 */ /* 0x000fc8000000011c */
[----:B------:R-:W-:-:S07]  /*1d40*/  FFMA R30, R29, R0, R30 ;  /* 0x000000001d1e7223 */ /* 0x000fce000000001e */
.L_x_21:
[----:B------:R-:W2:Y:S01]  /*1d50*/  LDG.E.64 R28, desc[UR6][R12.64+-0x10] ;  /* 0xfffff0060c1c7981 */ /* 0x000ea2000c1e1b00 */
[----:B------:R-:W1:Y:S02]  /*1d60*/  F2F.F64.F32 R30, R30 ;  /* 0x0000001e001e7310 */ /* 0x000e640000201800 */
[----:B-1---5:R-:W-:-:S08]  /*1d70*/  DADD R24, R24, R30 ;  /* 0x0000000018187229 */ /* 0x022fd0000000001e */
[----:B--2---:R-:W-:-:S14]  /*1d80*/  DSETP.GEU.AND P3, PT, R24, R28, PT ;  /* 0x0000001c1800722a */ /* 0x004fdc0003f6e000 */
[----:B------:R-:W-:Y:S05]  /*1d90*/  @P3 BRA `(.L_x_19) ;  /* 0x0000000000283947 */ /* 0x000fea0003800000 */
[----:B------:R-:W-:Y:S01]  /*1da0*/  IMAD.MOV.U32 R0, RZ, RZ, 0x43 ;  /* 0x00000043ff007424 */ /* 0x000fe200078e00ff */
[----:B------:R1:W-:Y:S01]  /*1db0*/  STG.E.64 desc[UR6][R12.64+-0x10], R24 ;  /* 0xfffff0180c007986 */ /* 0x0003e2000c101b06 */
[----:B------:R-:W-:Y:S02]  /*1dc0*/  VIADD R31, R3, 0xfffffffe ;  /* 0xfffffffe031f7836 */ /* 0x000fe40000000000 */
[C---:B0-----:R-:W-:Y:S01]  /*1dd0*/  IMAD.WIDE R28, R4.reuse, 0x8, R20 ;  /* 0x00000008041c7825 */ /* 0x041fe200078e0214 */
[----:B------:R1:W-:Y:S01]  /*1de0*/  STG.E.U8 desc[UR6][R14.64+-0x2], R0 ;  /* 0xfffffe000e007986 */ /* 0x0003e2000c101106 */
[----:B------:R-:W-:-:S03]  /*1df0*/  IADD3 R4, PT, PT, R4, 0x1, RZ ;  /* 0x0000000104047810 */ /* 0x000fc60007ffe0ff */
[----:B------:R1:W-:Y:S04]  /*1e00*/  STG.E desc[UR6][R28.64+0x4], R31 ;  /* 0x0000041f1c007986 */ /* 0x0003e8000c101906 */
[----:B------:R1:W-:Y:S04]  /*1e10*/  STG.E desc[UR6][R28.64], R26 ;  /* 0x0000001a1c007986 */ /* 0x0003e8000c101906 */
[----:B------:R1:W-:Y:S04]  /*1e20*/  STG.E desc[UR6][R18.64+-0x10], R2 ;  /* 0xfffff00212007986 */ /* 0x0003e8000c101906 */
[----:B------:R1:W-:Y:S02]  /*1e30*/  STG.E desc[UR6][R18.64+-0xc], R3 ;  /* 0xfffff40312007986 */ /* 0x0003e4000c101906 */
.L_x_19:
        /* <DEDUP_REMOVED lines=17> */
[----:B------:R-:W-:Y:S01]  /*1f50*/  IMAD.MOV.U32 R30, RZ, RZ, R29 ;  /* 0x000000ffff1e7224 */ /* 0x000fe200078e001d */
[----:B------:R-:W-:Y:S06]  /*1f60*/  BRA `(.L_x_24) ;  /* 0x0000000000107947 */ /* 0x000fec0003800000 */
.L_x_23:
[----:B------:R-:W-:Y:S01]  /*1f70*/  FMUL.FTZ R30, R28, R29 ;  /* 0x0000001d1c1e7220 */ /* 0x000fe20000410000 */
[----:B------:R-:W-:-:S03]  /*1f80*/  FMUL.FTZ R0, R29, 0.5 ;  /* 0x3f0000001d007820 */ /* 0x000fc60000410000 */
[----:B------:R-:W-:-:S04]  /*1f90*/  FFMA R29, -R30, R30, R28 ;  /* 0x0000001e1e1d7223 */ /* 0x000fc8000000011c */
[----:B------:R-:W-:-:S07]  /*1fa0*/  FFMA R30, R29, R0, R30 ;  /* 0x000000001d1e7223 */ /* 0x000fce000000001e */
.L_x_24:
[----:B------:R-:W2:Y:S01]  /*1fb0*/  LDG.E.64 R28, desc[UR6][R12.64+-0x8] ;  /* 0xfffff8060c1c7981 */ /* 0x000ea2000c1e1b00 */
[----:B------:R-:W1:Y:S02]  /*1fc0*/  F2F.F64.F32 R30, R30 ;  /* 0x0000001e001e7310 */ /* 0x000e640000201800 */
[----:B-1---5:R-:W-:-:S08]  /*1fd0*/  DADD R24, R24, R30 ;  /* 0x0000000018187229 */ /* 0x022fd0000000001e */
[----:B--2---:R-:W-:-:S14]  /*1fe0*/  DSETP.GEU.AND P3, PT, R24, R28, PT ;  /* 0x0000001c1800722a */ /* 0x004fdc0003f6e000 */
[----:B------:R-:W-:Y:S05]  /*1ff0*/  @P3 BRA `(.L_x_22) ;  /* 0x0000000000283947 */ /* 0x000fea0003800000 */
[----:B------:R-:W-:Y:S01]  /*2000*/  IMAD.MOV.U32 R0, RZ, RZ, 0x43 ;  /* 0x00000043ff007424 */ /* 0x000fe200078e00ff */
[----:B------:R-:W-:Y:S01]  /*2010*/  IADD3 R29, PT, PT, R3, -0x1, RZ ;  /* 0xffffffff031d7810 */ /* 0x000fe20007ffe0ff */
[C---:B0-----:R-:W-:Y:S01]  /*2020*/  IMAD.WIDE R20, R4.reuse, 0x8, R20 ;  /* 0x0000000804147825 */ /* 0x041fe200078e0214 */
[----:B------:R2:W-:Y:S03]  /*2030*/  STG.E.64 desc[UR6][R12.64+-0x8], R24 ;  /* 0xfffff8180c007986 */ /* 0x0005e6000c101b06 */
[----:B------:R-:W-:Y:S01]  /*2040*/  VIADD R4, R4, 0x1 ;  /* 0x0000000104047836 */ /* 0x000fe20000000000 */
[----:B------:R2:W-:Y:S04]  /*2050*/  STG.E.U8 desc[UR6][R14.64+-0x1], R0 ;  /* 0xffffff000e007986 */ /* 0x0005e8000c101106 */
[----:B------:R2:W-:Y:S04]  /*2060*/  STG.E desc[UR6][R20.64+0x4], R29 ;  /* 0x0000041d14007986 */ /* 0x0005e8000c101906 */
[----:B------:R2:W-:Y:S04]  /*2070*/  STG.E desc[UR6][R20.64], R26 ;  /* 0x0000001a14007986 */ /* 0x0005e8000c101906 */
[----:B------:R2:W-:Y:S04]  /*2080*/  STG.E desc[UR6][R18.64+-0x8], R2 ;  /* 0xfffff80212007986 */ /* 0x0005e8000c101906 */
[----:B------:R2:W-:Y:S02]  /*2090*/  STG.E desc[UR6][R18.64+-0x4], R3 ;  /* 0xfffffc0312007986 */ /* 0x0005e4000c101906 */
.L_x_22:
[----:B------:R-:W-:-:S04]  /*20a0*/  ISETP.GE.AND P3, PT, R3, UR9, PT ;  /* 0x0000000903007c0c */ /* 0x000fc8000bf66270 */
[----:B------:R-:W-:-:S04]  /*20b0*/  ISETP.LT.OR P3, PT, R3, RZ, P3 ;  /* 0x000000ff0300720c */ /* 0x000fc80001f61670 */
[----:B------:R-:W-:-:S13]  /*20c0*/  PLOP3.LUT P3, PT, P4, P3, PT, 0xf8, 0x8f ;  /* 0x00000000008f781c */ /* 0x000fda0002767f70 */
[----:B------:R-:W-:Y:S05]  /*20d0*/  @P3 BRA `(.L_x_25) ;  /* 0x0000000000b83947 */ /* 0x000fea0003800000 */
[----:B------:R-:W-:-:S05]  /*20e0*/  IMAD.IADD R27, R27, 0x1, R3 ;  /* 0x000000011b1b7824 */ /* 0x000fca00078e0203 */
[----:B0-2---:R-:W-:Y:S02]  /*20f0*/  SHF.R.S32.HI R21, RZ, 0x1f, R27 ;  /* 0x0000001fff157819 */ /* 0x005fe4000001141b */
[----:B-1----:R-:W-:-:S04]  /*2100*/  IADD3 R24, P3, PT, R27, UR10, RZ ;  /* 0x0000000a1b187c10 */ /* 0x002fc8000ff7e0ff */
[----:B------:R-:W-:-:S05]  /*2110*/  IADD3.X R25, PT, PT, R21, UR11, RZ, P3, !PT ;  /* 0x0000000b15197c10 */ /* 0x000fca0009ffe4ff */
[----:B------:R-:W2:Y:S02]  /*2120*/  LDG.E.U8 R0, desc[UR6][R24.64] ;  /* 0x0000000618007981 */ /* 0x000ea4000c1e1100 */
[----:B--2---:R-:W-:-:S13]  /*2130*/  ISETP.NE.AND P3, PT, R0, 0x63, PT ;  /* 0x000000630000780c */ /* 0x004fda0003f65270 */
[----:B------:R-:W-:Y:S05]  /*2140*/  @P3 BRA `(.L_x_25) ;  /* 0x00000000009c3947 */ /* 0x000fea0003800000 */
[----:B------:R-:W-:-:S04]  /*2150*/  IADD3 R20, P3, PT, R27, UR16, RZ ;  /* 0x000000101b147c10 */ /* 0x000fc8000ff7e0ff */
[----:B------:R-:W-:-:S05]  /*2160*/  IADD3.X R21, PT, PT, R21, UR17, RZ, P3, !PT ;  /* 0x0000001115157c10 */ /* 0x000fca0009ffe4ff */
[----:B------:R-:W2:Y:S02]  /*2170*/  LDG.E.U8 R20, desc[UR6][R20.64] ;  /* 0x0000000614147981 */ /* 0x000ea4000c1e1100 */
[----:B--2---:R-:W-:-:S13]  /*2180*/  ISETP.NE.AND P3, PT, R20, RZ, PT ;  /* 0x000000ff1400720c */ /* 0x004fda0003f65270 */
[----:B------:R-:W-:Y:S05]  /*2190*/  @P3 BRA `(.L_x_25) ;  /* 0x0000000000883947 */ /* 0x000fea0003800000 */
[----:B------:R0:W5:Y:S01]  /*21a0*/  LDG.E.64 R20, desc[UR6][R22.64] ;  /* 0x0000000616147981 */ /* 0x000162000c1e1b00 */
[----:B------:R-:W-:-:S04]  /*21b0*/  I2FP.F32.U32 R29, UR4 ;  /* 0x00000004001d7c45 */ /* 0x000fc80008201000 */
[----:B------:R0:W1:Y:S01]  /*21c0*/  MUFU.RSQ R28, R29 ;  /* 0x0000001d001c7308 */ /* 0x0000620000001400 */
[----:B------:R-:W-:-:S05]  /*21d0*/  VIADD R0, R29, 0xf3000000 ;  /* 0xf30000001d007836 */ /* 0x000fca0000000000 */
[----:B------:R-:W-:-:S13]  /*21e0*/  ISETP.GT.U32.AND P3, PT, R0, 0x727fffff, PT ;  /* 0x727fffff0000780c */ /* 0x000fda0003f64070 */
[----:B01----:R-:W-:Y:S05]  /*21f0*/  @!P3 BRA `(.L_x_26) ;  /* 0x000000000014b947 */ /* 0x003fea0003800000 */
[----:B------:R-:W-:Y:S02]  /*2200*/  MOV R28, R29 ;  /* 0x0000001d001c7202 */ /* 0x000fe40000000f00 */
[----:B------:R-:W-:-:S07]  /*2210*/  MOV R0, 0x2230 ;  /* 0x0000223000007802 */ /* 0x000fce0000000f00 */
[----:B-----5:R-:W-:Y:S05]  /*2220*/  CALL.REL.NOINC `($__internal_0_$__cuda_sm20_sqrt_rn_f32_slowpath) ;  /* 0x0000001c00cc7944 */ /* 0x020fea0003c00000 */
[----:B------:R-:W-:Y:S01]  /*2230*/  IMAD.MOV.U32 R0, RZ, RZ, R29 ;  /* 0x000000ffff007224 */ /* 0x000fe200078e001d */
[----:B------:R-:W-:Y:S06]  /*2240*/  BRA `(.L_x_27) ;  /* 0x0000000000107947 */ /* 0x000fec0003800000 */
.L_x_26:
[----:B------:R-:W-:Y:S01]  /*2250*/  FMUL.FTZ R0, R29, R28 ;  /* 0x0000001c1d007220 */ /* 0x000fe20000410000 */
[----:B------:R-:W-:-:S03]  /*2260*/  FMUL.FTZ R28, R28, 0.5 ;  /* 0x3f0000001c1c7820 */ /* 0x000fc60000410000 */
[----:B------:R-:W-:-:S04]  /*2270*/  FFMA R29, -R0, R0, R29 ;  /* 0x00000000001d7223 */ /* 0x000fc8000000011d */
[----:B------:R-:W-:-:S07]  /*2280*/  FFMA R0, R29, R28, R0 ;  /* 0x0000001c1d007223 */ /* 0x000fce0000000000 */
.L_x_27:
[----:B------:R-:W0:Y:S02]  /*2290*/  LDC.64 R28, c[0x0][0x3a0] ;  /* 0x0000e800ff1c7b82 */ /* 0x000e240000000a00 */
[----:B0-----:R-:W-:-:S05]  /*22a0*/  IMAD.WIDE R28, R27, 0x8, R28 ;  /* 0x000000081b1c7825 */ /* 0x001fca00078e021c */
[----:B------:R-:W2:Y:S01]  /*22b0*/  LDG.E.64 R32, desc[UR6][R28.64] ;  /* 0x000000061c207981 */ /* 0x000ea2000c1e1b00 */
[----:B------:R-:W0:Y:S02]  /*22c0*/  F2F.F64.F32 R30, R0 ;  /* 0x00000000001e7310 */ /* 0x000e240000201800 */
[----:B0----5:R-:W-:-:S08]  /*22d0*/  DADD R30, R20, R30 ;  /* 0x00000000141e7229 */ /* 0x021fd0000000001e */
[----:B--2---:R-:W-:-:S14]  /*22e0*/  DSETP.GEU.AND P3, PT, R30, R32, PT ;  /* 0x000000201e00722a */ /* 0x004fdc0003f6e000 */
[----:B------:R-:W-:Y:S05]  /*22f0*/  @P3 BRA `(.L_x_25) ;  /* 0x0000000000303947 */ /* 0x000fea0003800000 */
[----:B------:R-:W0:Y:S01]  /*2300*/  LDC.64 R20, c[0x0][0x3c0] ;  /* 0x0000f000ff147b82 */ /* 0x000e220000000a00 */
[----:B------:R-:W-:Y:S01]  /*2310*/  IMAD.MOV.U32 R0, RZ, RZ, 0x43 ;  /* 0x00000043ff007424 */ /* 0x000fe200078e00ff */
[----:B------:R3:W-:Y:S04]  /*2320*/  STG.E.64 desc[UR6][R28.64], R30 ;  /* 0x0000001e1c007986 */ /* 0x0007e8000c101b06 */
[----:B------:R3:W-:Y:S02]  /*2330*/  STG.E.U8 desc[UR6][R24.64], R0 ;  /* 0x0000000018007986 */ /* 0x0007e4000c101106 */
[----:B------:R-:W1:Y:S01]  /*2340*/  LDC.64 R32, c[0x0][0x3a8] ;  /* 0x0000ea00ff207b82 */ /* 0x000e620000000a00 */
[----:B0-----:R-:W-:-:S04]  /*2350*/  IMAD.WIDE R20, R4, 0x8, R20 ;  /* 0x0000000804147825 */ /* 0x001fc800078e0214 */
[----:B------:R-:W-:Y:S01]  /*2360*/  VIADD R4, R4, 0x1 ;  /* 0x0000000104047836 */ /* 0x000fe20000000000 */
[----:B------:R3:W-:Y:S01]  /*2370*/  STG.E desc[UR6][R20.64], R26 ;  /* 0x0000001a14007986 */ /* 0x0007e2000c101906 */
[----:B-1----:R-:W-:-:S03]  /*2380*/  IMAD.WIDE R32, R27, 0x8, R32 ;  /* 0x000000081b207825 */ /* 0x002fc600078e0220 */
[----:B------:R3:W-:Y:S04]  /*2390*/  STG.E desc[UR6][R20.64+0x4], R3 ;  /* 0x0000040314007986 */ /* 0x0007e8000c101906 */
[----:B------:R3:W-:Y:S04]  /*23a0*/  STG.E desc[UR6][R32.64], R2 ;  /* 0x0000000220007986 */ /* 0x0007e8000c101906 */
[----:B------:R3:W-:Y:S02]  /*23b0*/  STG.E desc[UR6][R32.64+0x4], R3 ;  /* 0x0000040320007986 */ /* 0x0007e4000c101906 */
.L_x_25:
[----:B------:R-:W-:Y:S01]  /*23c0*/  ISETP.GE.AND P3, PT, R9, R5, PT ;  /* 0x000000050900720c */ /* 0x000fe20003f66270 */
[----:B0-23--:R-:W0:Y:S03]  /*23d0*/  LDC.64 R20, c[0x0][0x3c0] ;  /* 0x0000f000ff147b82 */ /* 0x00de260000000a00 */
[----:B------:R-:W-:-:S04]  /*23e0*/  ISETP.LT.OR P3, PT, R3, -0x1, P3 ;  /* 0xffffffff0300780c */ /* 0x000fc80001f61670 */
        /* <DEDUP_REMOVED lines=19> */
.L_x_29:
[----:B--2---:R-:W-:Y:S01]  /*2520*/  FMUL.FTZ R30, R28, R27 ;  /* 0x0000001b1c1e7220 */ /* 0x004fe20000410000 */
[----:B------:R-:W-:-:S03]  /*2530*/  FMUL.FTZ R0, R27, 0.5 ;  /* 0x3f0000001b007820 */ /* 0x000fc60000410000 */
[----:B------:R-:W-:-:S04]  /*2540*/  FFMA R27, -R30, R30, R28 ;  /* 0x0000001e1e1b7223 */ /* 0x000fc8000000011c */
[----:B------:R-:W-:-:S07]  /*2550*/  FFMA R30, R27, R0, R30 ;  /* 0x000000001b1e7223 */ /* 0x000fce000000001e */
.L_x_30:
        /* <DEDUP_REMOVED lines=14> */
.L_x_28:
[----:B------:R-:W-:-:S04]  /*2640*/  ISETP.GE.AND P3, PT, R10, R5, PT ;  /* 0x000000050a00720c */ /* 0x000fc80003f66270 */
[----:B------:R-:W-:-:S04]  /*2650*/  ISETP.LT.OR P3, PT, R3, -0x2, P3 ;  /* 0xfffffffe0300780c */ /* 0x000fc80001f61670 */
[----:B------:R-:W-:-:S13]  /*2660*/  PLOP3.LUT P3, PT, P4, P3, PT, 0xf8, 0x8f ;  /* 0x00000000008f781c */ /* 0x000fda0002767f70 */
[----:B------:R-:W-:Y:S05]  /*2670*/  @P3 BRA `(.L_x_31) ;  /* 0x00000000008c3947 */ /* 0x000fea0003800000 */
[----:B-12---:R-:W2:Y:S02]  /*2680*/  LDG.E.U8 R0, desc[UR6][R14.64+0x2] ;  /* 0x000002060e007981 */ /* 0x006ea4000c1e1100 */
        /* <DEDUP_REMOVED lines=16> */
.L_x_32:
[----:B--2---:R-:W-:Y:S01]  /*2790*/  FMUL.FTZ R30, R28, R27 ;  /* 0x0000001b1c1e7220 */ /* 0x004fe20000410000 */
[----:B------:R-:W-:-:S03]  /*27a0*/  FMUL.FTZ R0, R27, 0.5 ;  /* 0x3f0000001b007820 */ /* 0x000fc60000410000 */
[----:B------:R-:W-:-:S04]  /*27b0*/  FFMA R27, -R30, R30, R28 ;  /* 0x0000001e1e1b7223 */ /* 0x000fc8000000011c */
[----:B------:R-:W-:-:S07]  /*27c0*/  FFMA R30, R27, R0, R30 ;  /* 0x000000001b1e7223 */ /* 0x000fce000000001e */
.L_x_33:
        /* <DEDUP_REMOVED lines=14> */
.L_x_31:
[----:B------:R-:W-:-:S13]  /*28b0*/  PLOP3.LUT P3, PT, P4, P0, PT, 0xf8, 0x8f ;  /* 0x00000000008f781c */ /* 0x000fda0002761f70 */
[----:B------:R-:W-:Y:S05]  /*28c0*/  @P3 BRA `(.L_x_34) ;  /* 0x00000000008c3947 */ /* 0x000fea0003800000 */
[----:B-123--:R-:W2:Y:S02]  /*28d0*/  LDG.E.U8 R0, desc[UR6][R14.64+0x3] ;  /* 0x000003060e007981 */ /* 0x00eea4000c1e1100 */
        /* <DEDUP_REMOVED lines=16> */
.L_x_35:
[----:B--2---:R-:W-:Y:S01]  /*29e0*/  FMUL.FTZ R30, R28, R27 ;  /* 0x0000001b1c1e7220 */ /* 0x004fe20000410000 */
[----:B------:R-:W-:-:S03]  /*29f0*/  FMUL.FTZ R0, R27, 0.5 ;  /* 0x3f0000001b007820 */ /* 0x000fc60000410000 */
[----:B------:R-:W-:-:S04]  /*2a00*/  FFMA R27, -R30, R30, R28 ;  /* 0x0000001e1e1b7223 */ /* 0x000fc8000000011c */
[----:B------:R-:W-:-:S07]  /*2a10*/  FFMA R30, R27, R0, R30 ;  /* 0x000000001b1e7223 */ /* 0x000fce000000001e */
.L_x_36:
        /* <DEDUP_REMOVED lines=14> */
.L_x_34:
[----:B------:R-:W-:-:S04]  /*2b00*/  ISETP.GE.AND P3, PT, R11, R5, PT ;  /* 0x000000050b00720c */ /* 0x000fc80003f66270 */
[----:B------:R-:W-:-:S04]  /*2b10*/  ISETP.LT.OR P3, PT, R3, -0x4, P3 ;  /* 0xfffffffc0300780c */ /* 0x000fc80001f61670 */
[----:B------:R-:W-:-:S13]  /*2b20*/  PLOP3.LUT P3, PT, P4, P3, PT, 0xf8, 0x8f ;  /* 0x00000000008f781c */ /* 0x000fda0002767f70 */
[----:B------:R-:W-:Y:S05]  /*2b30*/  @P3 BRA `(.L_x_37) ;  /* 0x0000000000883947 */ /* 0x000fea0003800000 */
[----:B-1234-:R-:W2:Y:S02]  /*2b40*/  LDG.E.U8 R0, desc[UR6][R14.64+0x4] ;  /* 0x000004060e007981 */ /* 0x01eea4000c1e1100 */
        /* <DEDUP_REMOVED lines=14> */
[----:B------:R-:W-:Y:S05]  /*2c30*/  BRA `(.L_x_39) ;  /* 0x0000000000107947 */ /* 0x000fea0003800000 */
.L_x_38:
[----:B--2---:R-:W-:Y:S01]  /*2c40*/  FMUL.FTZ R29, R28, R24 ;  /* 0x000000181c1d7220 */ /* 0x004fe20000410000 */
[----:B------:R-:W-:-:S03]  /*2c50*/  FMUL.FTZ R24, R24, 0.5 ;  /* 0x3f00000018187820 */ /* 0x000fc60000410000 */
[----:B------:R-:W-:-:S04]  /*2c60*/  FFMA R0, -R29, R29, R28 ;  /* 0x0000001d1d007223 */ /* 0x000fc8000000011c */
[----:B------:R-:W-:-:S07]  /*2c70*/  FFMA R29, R0, R24, R29 ;  /* 0x00000018001d7223 */ /* 0x000fce000000001d */
.L_x_39:
        /* <DEDUP_REMOVED lines=14> */
.L_x_37:
[----:B------:R-:W-:Y:S05]  /*2d60*/  BRA.U UP0, `(.L_x_40) ;  /* 0xffffffe9000c7547 */ /* 0x000fea000b83ffff */
.L_x_12:
[----:B------:R-:W-:Y:S01]  /*2d70*/  ISETP.GT.AND P0, PT, R4, RZ, PT ;  /* 0x000000ff0400720c */ /* 0x000fe20003f04270 */
[----:B-1234-:R-:W-:-:S12]  /*2d80*/  IMAD.MOV.U32 R0, RZ, RZ, R4 ;  /* 0x000000ffff007224 */ /* 0x01efd800078e0004 */
[----:B------:R-:W-:Y:S05]  /*2d90*/  @P0 BRA `(.L_x_41) ;  /* 0xffffffd800540947 */ /* 0x000fea000383ffff */
.L_x_11:
[----:B------:R-:W1:Y:S01]  /*2da0*/  LDC.64 R14, c[0x0][0x390] ;  /* 0x0000e400ff0e7b82 */ /* 0x000e620000000a00 */
[----:B------:R-:W1:Y:S01]  /*2db0*/  LDCU UR8, c[0x0][0x398] ;  /* 0x00007300ff0877ac */ /* 0x000e620008000800 */
[----:B0-----:R-:W-:-:S06]  /*2dc0*/  MOV R5, RZ ;  /* 0x000000ff00057202 */ /* 0x001fcc0000000f00 */
[----:B------:R-:W0:Y:S01]  /*2dd0*/  LDC R17, c[0x0][0x38c] ;  /* 0x0000e300ff117b82 */ /* 0x000e220000000800 */
[----:B-1----:R-:W-:Y:S02]  /*2de0*/  ISETP.NE.AND P0, PT, R14, UR8, PT ;  /* 0x000000080e007c0c */ /* 0x002fe4000bf05270 */
[----:B0-----:R-:W-:-:S13]  /*2df0*/  ISETP.EQ.AND P1, PT, R15, R17, PT ;  /* 0x000000110f00720c */ /* 0x001fda0003f22270 */
[----:B------:R-:W-:Y:S05]  /*2e00*/  @!P0 BRA P1, `(.L_x_42) ;  /* 0x0000000000508947 */ /* 0x000fea0000800000 */
[----:B------:R-:W0:Y:S01]  /*2e10*/  LDC.64 R8, c[0x0][0x3a8] ;  /* 0x0000ea00ff087b82 */ /* 0x000e220000000a00 */
[----:B------:R-:W1:Y:S01]  /*2e20*/  LDCU UR4, c[0x0][0x398] ;  /* 0x00007300ff0477ac */ /* 0x000e620008000800 */
[----:B------:R-:W-:Y:S01]  /*2e30*/  IMAD.MOV.U32 R11, RZ, RZ, RZ ;  /* 0x000000ffff0b7224 */ /* 0x000fe200078e00ff */
[----:B------:R-:W2:Y:S05]  /*2e40*/  LDCU UR5, c[0x0][0x394] ;  /* 0x00007280ff0577ac */ /* 0x000eaa0008000800 */
[----:B------:R-:W3:Y:S01]  /*2e50*/  LDC.64 R6, c[0x0][0x3b8] ;  /* 0x0000ee00ff067b82 */ /* 0x000ee20000000a00 */
[----:B------:R-:W4:Y:S01]  /*2e60*/  LDCU UR9, c[0x0][0x388] ;  /* 0x00007100ff0977ac */ /* 0x000f220008000800 */
[----:B-1----:R-:W-:-:S02]  /*2e70*/  IMAD.U32 R13, RZ, RZ, UR4 ;  /* 0x00000004ff0d7e24 */ /* 0x002fc4000f8e00ff */
[----:B--2---:R-:W-:-:S07]  /*2e80*/  IMAD.U32 R0, RZ, RZ, UR5 ;  /* 0x00000005ff007e24 */ /* 0x004fce000f8e00ff */
.L_x_43:
[----:B----4-:R-:W-:Y:S02]  /*2e90*/  IMAD R5, R0, UR9, R13 ;  /* 0x0000000900057c24 */ /* 0x010fe4000f8e020d */
[----:B---3--:R-:W-:-:S04]  /*2ea0*/  IMAD.WIDE.U32 R2, R11, 0x8, R6 ;  /* 0x000000080b027825 */ /* 0x008fc800078e0006 */
[----:B0-----:R-:W-:Y:S01]  /*2eb0*/  IMAD.WIDE R4, R5, 0x8, R8 ;  /* 0x0000000805047825 */ /* 0x001fe200078e0208 */
[----:B------:R0:W-:Y:S04]  /*2ec0*/  STG.E desc[UR6][R2.64], R0 ;  /* 0x0000000002007986 */ /* 0x0001e8000c101906 */
[----:B------:R1:W-:Y:S04]  /*2ed0*/  STG.E desc[UR6][R2.64+0x4], R13 ;  /* 0x0000040d02007986 */ /* 0x0003e8000c101906 */
[----:B0-----:R-:W2:Y:S04]  /*2ee0*/  LDG.E R0, desc[UR6][R4.64] ;  /* 0x0000000604007981 */ /* 0x001ea8000c1e1900 */
[----:B-1----:R-:W3:Y:S01]  /*2ef0*/  LDG.E R13, desc[UR6][R4.64+0x4] ;  /* 0x00000406040d7981 */ /* 0x002ee2000c1e1900 */
[----:B------:R-:W-:-:S02]  /*2f00*/  IADD3 R11, PT, PT, R11, 0x1, RZ ;  /* 0x000000010b0b7810 */ /* 0x000fc40007ffe0ff */
[----:B---3--:R-:W-:-:S04]  /*2f10*/  ISETP.NE.AND P0, PT, R13, R14, PT ;  /* 0x0000000e0d00720c */ /* 0x008fc80003f05270 */
[----:B--2---:R-:W-:-:S13]  /*2f20*/  ISETP.NE.OR P0, PT, R0, R17, P0 ;  /* 0x000000110000720c */ /* 0x004fda0000705670 */
[----:B------:R-:W-:Y:S05]  /*2f30*/  @P0 BRA `(.L_x_43) ;  /* 0xfffffffc00d40947 */ /* 0x000fea000383ffff */
[----:B------:R-:W-:-:S07]  /*2f40*/  IMAD.MOV.U32 R5, RZ, RZ, R11 ;  /* 0x000000ffff057224 */ /* 0x000fce00078e000b */
.L_x_42:
[----:B------:R-:W0:Y:S01]  /*2f50*/  LDC.64 R2, c[0x0][0x3b8] ;  /* 0x0000ee00ff027b82 */ /* 0x000e220000000a00 */
[C---:B------:R-:W-:Y:S01]  /*2f60*/  ISETP.GE.U32.AND P0, PT, R5.reuse, 0x2, PT ;  /* 0x000000020500780c */ /* 0x040fe20003f06070 */
[----:B0-----:R-:W-:-:S05]  /*2f70*/  IMAD.WIDE.U32 R6, R5, 0x8, R2 ;  /* 0x0000000805067825 */ /* 0x001fca00078e0002 */
[----:B------:R0:W-:Y:S04]  /*2f80*/  STG.E desc[UR6][R6.64], R17 ;  /* 0x0000001106007986 */ /* 0x0001e8000c101906 */
[----:B------:R0:W-:Y:S03]  /*2f90*/  STG.E desc[UR6][R6.64+0x4], R14 ;  /* 0x0000040e06007986 */ /* 0x0001e6000c101906 */
[----:B------:R-:W-:Y:S05]  /*2fa0*/  @!P0 EXIT ;  /* 0x000000000000894d */ /* 0x000fea0003800000 */
[----:B0-----:R-:W0:Y:S02]  /*2fb0*/  LDC.64 R6, c[0x0][0x3b8] ;  /* 0x0000ee00ff067b82 */ /* 0x001e240000000a00 */
[----:B0-----:R-:W2:Y:S02]  /*2fc0*/  LDG.E R0, desc[UR6][R6.64] ;  /* 0x0000000606007981 */ /* 0x001ea4000c1e1900 */
[----:B--2---:R-:W-:-:S13]  /*2fd0*/  ISETP.NE.AND P0, PT, R0, R15, PT ;  /* 0x0000000f0000720c */ /* 0x004fda0003f05270 */
[----:B------:R-:W-:Y:S05]  /*2fe0*/  @P0 EXIT ;  /* 0x000000000000094d */ /* 0x000fea0003800000 */
[----:B------:R-:W2:Y:S01]  /*2ff0*/  LDG.E R6, desc[UR6][R6.64+0x4] ;  /* 0x0000040606067981 */ /* 0x000ea2000c1e1900 */
[----:B------:R-:W-:-:S04]  /*3000*/  ISETP.GE.AND P0, PT, R5, 0x1, PT ;  /* 0x000000010500780c */ /* 0x000fc80003f06270 */
[----:B--2---:R-:W-:-:S13]  /*3010*/  ISETP.NE.OR P0, PT, R6, UR8, !P0 ;  /* 0x0000000806007c0c */ /* 0x004fda000c705670 */
[----:B------:R-:W-:Y:S05]  /*3020*/  @P0 EXIT ;  /* 0x000000000000094d */ /* 0x000fea0003800000 */
[C---:B------:R-:W-:Y:S01]  /*3030*/  ISETP.GE.U32.AND P0, PT, R5.reuse, 0x10, PT ;  /* 0x000000100500780c */ /* 0x040fe20003f06070 */
[----:B------:R-:W-:Y:S01]  /*3040*/  IMAD.MOV.U32 R9, RZ, RZ, R5 ;  /* 0x000000ffff097224 */ /* 0x000fe200078e0005 */
[----:B------:R-:W-:-:S11]  /*3050*/  LOP3.LUT R8, R5, 0xf, RZ, 0xc0, !PT ;  /* 0x0000000f05087812 */ /* 0x000fd600078ec0ff */
[----:B------:R-:W-:Y:S05]  /*3060*/  @!P0 BRA `(.L_x_44) ;  /* 0x00000008002c8947 */ /* 0x000fea0003800000 */
[C---:B------:R-:W-:Y:S01]  /*3070*/  LOP3.LUT R0, R5.reuse, 0x7ffffff0, RZ, 0xc0, !PT ;  /* 0x7ffffff005007812 */ /* 0x040fe200078ec0ff */
[----:B------:R-:W-:Y:S01]  /*3080*/  VIADD R9, R5, 0xfffffff9 ;  /* 0xfffffff905097836 */ /* 0x000fe20000000000 */
[----:B------:R-:W0:Y:S02]  /*3090*/  LDCU UR4, c[0x0][0x388] ;  /* 0x00007100ff0477ac */ /* 0x000e240008000800 */
[----:B------:R-:W-:-:S07]  /*30a0*/  IADD3 R0, PT, PT, -R0, RZ, RZ ;  /* 0x000000ff00007210 */ /* 0x000fce0007ffe1ff */
.L_x_45:
[----:B------:R-:W-:Y:S01]  /*30b0*/  VIADD R11, R9, 0x7 ;  /* 0x00000007090b7836 */ /* 0x000fe20000000000 */
[----:B-1----:R-:W1:Y:S03]  /*30c0*/  LDC.64 R6, c[0x0][0x380] ;  /* 0x0000e000ff067b82 */ /* 0x002e660000000a00 */
[----:B------:R-:W-:-:S05]  /*30d0*/  IMAD.WIDE.U32 R10, R11, 0x8, R2 ;  /* 0x000000080b0a7825 */ /* 0x000fca00078e0002 */
[----:B------:R-:W0:Y:S04]  /*30e0*/  LDG.E R4, desc[UR6][R10.64] ;  /* 0x000000060a047981 */ /* 0x000e28000c1e1900 */
[----:B------:R-:W0:Y:S01]  /*30f0*/  LDG.E R13, desc[UR6][R10.64+0x4] ;  /* 0x000004060a0d7981 */ /* 0x000e22000c1e1900 */
[----:B------:R-:W-:Y:S02]  /*3100*/  IMAD.MOV.U32 R12, RZ, RZ, 0x58 ;  /* 0x00000058ff0c7424 */ /* 0x000fe400078e00ff */
[----:B0-----:R-:W-:Y:S02]  /*3110*/  IMAD R4, R4, UR4, R13 ;  /* 0x0000000404047c24 */ /* 0x001fe4000f8e020d */
[----:B------:R-:W-:-:S03]  /*3120*/  VIADD R13, R9, 0x6 ;  /* 0x00000006090d7836 */ /* 0x000fc60000000000 */
[----:B-1----:R-:W-:-:S04]  /*3130*/  IADD3 R14, P0, PT, R4, R6, RZ ;  /* 0x00000006040e7210 */ /* 0x002fc80007f1e0ff */
[----:B------:R-:W-:Y:S02]  /*3140*/  LEA.HI.X.SX32 R15, R4, R7, 0x1, P0 ;  /* 0x00000007040f7211 */ /* 0x000fe400000f0eff */
[----:B------:R-:W-:Y:S01]  /*3150*/  PRMT R4, R12, 0x7610, R4 ;  /* 0x000076100c047816 */ /* 0x000fe20000000004 */
[----:B------:R-:W-:-:S04]  /*3160*/  IMAD.WIDE.U32 R12, R13, 0x8, R2 ;  /* 0x000000080d0c7825 */ /* 0x000fc800078e0002 */
[----:B------:R0:W-:Y:S04]  /*3170*/  STG.E.U8 desc[UR6][R14.64], R4 ;  /* 0x000000040e007986 */ /* 0x0001e8000c101106 */
[----:B------:R-:W2:Y:S04]  /*3180*/  LDG.E R16, desc[UR6][R12.64] ;  /* 0x000000060c107981 */ /* 0x000ea8000c1e1900 */
[----:B------:R-:W2:Y:S01]  /*3190*/  LDG.E R11, desc[UR6][R12.64+0x4] ;  /* 0x000004060c0b7981 */ /* 0x000ea2000c1e1900 */
[----:B------:R-:W-:Y:S01]  /*31a0*/  IADD3 R19, PT, PT, R9, 0x5, RZ ;  /* 0x0000000509137810 */ /* 0x000fe20007ffe0ff */
[----:B--2---:R-:W-:-:S05]  /*31b0*/  IMAD R11, R16, UR4, R11 ;  /* 0x00000004100b7c24 */ /* 0x004fca000f8e020b */
[----:B------:R-:W-:-:S04]  /*31c0*/  IADD3 R16, P0, PT, R11, R6, RZ ;  /* 0x000000060b107210 */ /* 0x000fc80007f1e0ff */
[----:B------:R-:W-:Y:S01]  /*31d0*/  LEA.HI.X.SX32 R17, R11, R7, 0x1, P0 ;  /* 0x000000070b117211 */ /* 0x000fe200000f0eff */
[----:B------:R-:W-:-:S04]  /*31e0*/  IMAD.WIDE.U32 R10, R19, 0x8, R2 ;  /* 0x00000008130a7825 */ /* 0x000fc800078e0002 */
[----:B------:R1:W-:Y:S04]  /*31f0*/  STG.E.U8 desc[UR6][R16.64], R4 ;  /* 0x0000000410007986 */ /* 0x0003e8000c101106 */
[----:B------:R-:W2:Y:S04]  /*3200*/  LDG.E R18, desc[UR6][R10.64] ;  /* 0x000000060a127981 */ /* 0x000ea8000c1e1900 */
[----:B------:R-:W2:Y:S01]  /*3210*/  LDG.E R19, desc[UR6][R10.64+0x4] ;  /* 0x000004060a137981 */ /* 0x000ea2000c1e1900 */
[----:B------:R-:W-:-:S04]  /*3220*/  VIADD R13, R9, 0x4 ;  /* 0x00000004090d7836 */ /* 0x000fc80000000000 */
[----:B------:R-:W-:-:S04]  /*3230*/  IMAD.WIDE.U32 R12, R13, 0x8, R2 ;  /* 0x000000080d0c7825 */ /* 0x000fc800078e0002 */
[----:B--2---:R-:W-:-:S05]  /*3240*/  IMAD R18, R18, UR4, R19 ;  /* 0x0000000412127c24 */ /* 0x004fca000f8e0213 */
[----:B0-----:R-:W-:-:S04]  /*3250*/  IADD3 R14, P0, PT, R18, R6, RZ ;  /* 0x00000006120e7210 */ /* 0x001fc80007f1e0ff */
[----:B------:R-:W-:-:S05]  /*3260*/  LEA.HI.X.SX32 R15, R18, R7, 0x1, P0 ;  /* 0x00000007120f7211 */ /* 0x000fca00000f0eff */
[----:B------:R0:W-:Y:S04]  /*3270*/  STG.E.U8 desc[UR6][R14.64], R4 ;  /* 0x000000040e007986 */ /* 0x0001e8000c101106 */
[----:B------:R-:W2:Y:S04]  /*3280*/  LDG.E R18, desc[UR6][R12.64] ;  /* 0x000000060c127981 */ /* 0x000ea8000c1e1900 */
[----:B------:R-:W2:Y:S01]  /*3290*/  LDG.E R19, desc[UR6][R12.64+0x4] ;  /* 0x000004060c137981 */ /* 0x000ea2000c1e1900 */
[----:B------:R-:W-:-:S04]  /*32a0*/  VIADD R11, R9, 0x3 ;  /* 0x00000003090b7836 */ /* 0x000fc80000000000 */
[----:B------:R-:W-:-:S04]  /*32b0*/  IMAD.WIDE.U32 R10, R11, 0x8, R2 ;  /* 0x000000080b0a7825 */ /* 0x000fc800078e0002 */
[----:B--2---:R-:W-:-:S05]  /*32c0*/  IMAD R18, R18, UR4, R19 ;  /* 0x0000000412127c24 */ /* 0x004fca000f8e0213 */
[----:B-1----:R-:W-:-:S04]  /*32d0*/  IADD3 R16, P0, PT, R18, R6, RZ ;  /* 0x0000000612107210 */ /* 0x002fc80007f1e0ff */
[----:B------:R-:W-:-:S05]  /*32e0*/  LEA.HI.X.SX32 R17, R18, R7, 0x1, P0 ;  /* 0x0000000712117211 */ /* 0x000fca00000f0eff */
        /* <DEDUP_REMOVED lines=11> */
[----:B------:R-:W-:-:S05]  /*33a0*/  IADD3 R11, PT, PT, R9, 0x1, RZ ;  /* 0x00000001090b7810 */ /* 0x000fca0007ffe0ff */
[----:B------:R-:W-:-:S04]  /*33b0*/  IMAD.WIDE.U32 R10, R11, 0x8, R2 ;  /* 0x000000080b0a7825 */ /* 0x000fc800078e0002 */
[----:B--2---:R-:W-:-:S05]  /*33c0*/  IMAD R18, R18, UR4, R19 ;  /* 0x0000000412127c24 */ /* 0x004fca000f8e0213 */
[----:B-1----:R-:W-:-:S04]  /*33d0*/  IADD3 R16, P0, PT, R18, R6, RZ ;  /* 0x0000000612107210 */ /* 0x002fc80007f1e0ff */
[----:B------:R-:W-:-:S05]  /*33e0*/  LEA.HI.X.SX32 R17, R18, R7, 0x1, P0 ;  /* 0x0000000712117211 */ /* 0x000fca00000f0eff */
[----:B------:R1:W-:Y:S04]  /*33f0*/  STG.E.U8 desc[UR6][R16.64], R4 ;  /* 0x0000000410007986 */ /* 0x0003e8000c101106 */
[----:B------:R-:W2:Y:S04]  /*3400*/  LDG.E R18, desc[UR6][R10.64] ;  /* 0x000000060a127981 */ /* 0x000ea8000c1e1900 */
[----:B------:R-:W2:Y:S01]  /*3410*/  LDG.E R19, desc[UR6][R10.64+0x4] ;  /* 0x000004060a137981 */ /* 0x000ea2000c1e1900 */
[----:B------:R-:W-:-:S04]  /*3420*/  IMAD.WIDE.U32 R12, R9, 0x8, R2 ;  /* 0x00000008090c7825 */ /* 0x000fc800078e0002 */
[----:B--2---:R-:W-:-:S05]  /*3430*/  IMAD R18, R18, UR4, R19 ;  /* 0x0000000412127c24 */ /* 0x004fca000f8e0213 */
[----:B0-----:R-:W-:-:S04]  /*3440*/  IADD3 R14, P0, PT, R18, R6, RZ ;  /* 0x00000006120e7210 */ /* 0x001fc80007f1e0ff */
[----:B------:R-:W-:-:S05]  /*3450*/  LEA.HI.X.SX32 R15, R18, R7, 0x1, P0 ;  /* 0x00000007120f7211 */ /* 0x000fca00000f0eff */
[----:B------:R0:W-:Y:S04]  /*3460*/  STG.E.U8 desc[UR6][R14.64], R4 ;  /* 0x000000040e007986 */ /* 0x0001e8000c101106 */
[----:B------:R-:W2:Y:S04]  /*3470*/  LDG.E R18, desc[UR6][R12.64] ;  /* 0x000000060c127981 */ /* 0x000ea8000c1e1900 */
[----:B------:R-:W2:Y:S02]  /*3480*/  LDG.E R19, desc[UR6][R12.64+0x4] ;  /* 0x000004060c137981 */ /* 0x000ea4000c1e1900 */
[----:B--2---:R-:W-:-:S02]  /*3490*/  IMAD R18, R18, UR4, R19 ;  /* 0x0000000412127c24 */ /* 0x004fc4000f8e0213 */
[----:B------:R-:W-:-:S03]  /*34a0*/  VIADD R19, R9, 0xffffffff ;  /* 0xffffffff09137836 */ /* 0x000fc60000000000 */
[----:B-1----:R-:W-:Y:S01]  /*34b0*/  IADD3 R16, P0, PT, R18, R6, RZ ;  /* 0x0000000612107210 */ /* 0x002fe20007f1e0ff */
[----:B------:R-:W-:-:S03]  /*34c0*/  IMAD.WIDE.U32 R10, R19, 0x8, R2 ;  /* 0x00000008130a7825 */ /* 0x000fc600078e0002 */
        /* <DEDUP_REMOVED lines=20> */
[----:B------:R-:W-:-:S05]  /*3610*/  IADD3 R13, PT, PT, R9, -0x4, RZ ;  /* 0xfffffffc090d7810 */ /* 0x000fca0007ffe0ff */
        /* <DEDUP_REMOVED lines=39> */
[----:B------:R-:W-:Y:S02]  /*3890*/  VIADD R0, R0, 0x10 ;  /* 0x0000001000007836 */ /* 0x000fe40000000000 */
[----:B------:R-:W-:-:S02]  /*38a0*/  VIADD R9, R9, 0xfffffff0 ;  /* 0xfffffff009097836 */ /* 0x000fc40000000000 */
[----:B--2---:R-:W-:-:S05]  /*38b0*/  IMAD R18, R18, UR4, R19 ;  /* 0x0000000412127c24 */ /* 0x004fca000f8e0213 */
[----:B------:R-:W-:-:S04]  /*38c0*/  IADD3 R6, P0, PT, R18, R6, RZ ;  /* 0x0000000612067210 */ /* 0x000fc80007f1e0ff */
[----:B------:R-:W-:Y:S02]  /*38d0*/  LEA.HI.X.SX32 R7, R18, R7, 0x1, P0 ;  /* 0x0000000712077211 */ /* 0x000fe400000f0eff */
[----:B------:R-:W-:-:S03]  /*38e0*/  ISETP.NE.AND P0, PT, R0, RZ, PT ;  /* 0x000000ff0000720c */ /* 0x000fc60003f05270 */
[----:B------:R1:W-:Y:S10]  /*38f0*/  STG.E.U8 desc[UR6][R6.64], R4 ;  /* 0x0000000406007986 */ /* 0x0003f4000c101106 */
[----:B------:R-:W-:Y:S05]  /*3900*/  @P0 BRA `(.L_x_45) ;  /* 0xfffffff400e80947 */ /* 0x000fea000383ffff */
[----:B------:R-:W-:-:S07]  /*3910*/  VIADD R9, R9, 0x7 ;  /* 0x0000000709097836 */ /* 0x000fce0000000000 */
.L_x_44:
[----:B------:R-:W-:-:S13]  /*3920*/  ISETP.NE.AND P0, PT, R8, RZ, PT ;  /* 0x000000ff0800720c */ /* 0x000fda0003f05270 */
[----:B------:R-:W-:Y:S05]  /*3930*/  @!P0 EXIT ;  /* 0x000000000000894d */ /* 0x000fea0003800000 */
[----:B------:R-:W-:Y:S02]  /*3940*/  ISETP.GE.U32.AND P1, PT, R8, 0x8, PT ;  /* 0x000000080800780c */ /* 0x000fe40003f26070 */
[----:B-1----:R-:W-:-:S04]  /*3950*/  LOP3.LUT R4, R5, 0x7, RZ, 0xc0, !PT ;  /* 0x0000000705047812 */ /* 0x002fc800078ec0ff */
[----:B------:R-:W-:-:S07]  /*3960*/  ISETP.NE.AND P0, PT, R4, RZ, PT ;  /* 0x000000ff0400720c */ /* 0x000fce0003f05270 */
[----:B------:R-:W-:Y:S06]  /*3970*/  @!P1 BRA `(.L_x_46) ;  /* 0x0000000400109947 */ /* 0x000fec0003800000 */
[----:B------:R-:W-:Y:S01]  /*3980*/  IMAD.WIDE.U32 R10, R9, 0x8, R2 ;  /* 0x00000008090a7825 */ /* 0x000fe200078e0002 */
[----:B------:R-:W0:Y:S01]  /*3990*/  LDC.64 R6, c[0x0][0x380] ;  /* 0x0000e000ff067b82 */ /* 0x000e220000000a00 */
[----:B------:R-:W1:Y:S03]  /*39a0*/  LDCU UR4, c[0x0][0x388] ;  /* 0x00007100ff0477ac */ /* 0x000e660008000800 */
[----:B------:R-:W1:Y:S04]  /*39b0*/  LDG.E R0, desc[UR6][R10.64] ;  /* 0x000000060a007981 */ /* 0x000e68000c1e1900 */
[----:B------:R-:W1:Y:S01]  /*39c0*/  LDG.E R13, desc[UR6][R10.64+0x4] ;  /* 0x000004060a0d7981 */ /* 0x000e62000c1e1900 */
[----:B------:R-:W-:-:S02]  /*39d0*/  HFMA2 R8, -RZ, RZ, 0, 5.245208740234375e-06 ;  /* 0x00000058ff087431 */ /* 0x000fc400000001ff */
[----:B-1----:R-:W-:Y:S02]  /*39e0*/  IMAD R0, R0, UR4, R13 ;  /* 0x0000000400007c24 */ /* 0x002fe4000f8e020d */
[----:B------:R-:W-:-:S03]  /*39f0*/  VIADD R13, R9, 0xffffffff ;  /* 0xffffffff090d7836 */ /* 0x000fc60000000000 */
[----:B0-----:R-:W-:Y:S01]  /*3a00*/  IADD3 R14, P1, PT, R0, R6, RZ ;  /* 0x00000006000e7210 */ /* 0x001fe20007f3e0ff */
[----:B------:R-:W-:-:S03]  /*3a10*/  IMAD.WIDE.U32 R12, R13, 0x8, R2 ;  /* 0x000000080d0c7825 */ /* 0x000fc600078e0002 */
[----:B------:R-:W-:Y:S02]  /*3a20*/  LEA.HI.X.SX32 R15, R0, R7, 0x1, P1 ;  /* 0x00000007000f7211 */ /* 0x000fe400008f0eff */
[----:B------:R-:W-:-:S05]  /*3a30*/  PRMT R0, R8, 0x7610, R0 ;  /* 0x0000761008007816 */ /* 0x000fca0000000000 */
[----:B------:R0:W-:Y:S04]  /*3a40*/  STG.E.U8 desc[UR6][R14.64], R0 ;  /* 0x000000000e007986 */ /* 0x0001e8000c101106 */
[----:B------:R-:W2:Y:S04]  /*3a50*/  LDG.E R8, desc[UR6][R12.64] ;  /* 0x000000060c087981 */ /* 0x000ea8000c1e1900 */
[----:B------:R-:W2:Y:S02]  /*3a60*/  LDG.E R11, desc[UR6][R12.64+0x4] ;  /* 0x000004060c0b7981 */ /* 0x000ea4000c1e1900 */
[----:B--2---:R-:W-:-:S02]  /*3a70*/  IMAD R8, R8, UR4, R11 ;  /* 0x0000000408087c24 */ /* 0x004fc4000f8e020b */
[----:B------:R-:W-:-:S03]  /*3a80*/  VIADD R11, R9, 0xfffffffe ;  /* 0xfffffffe090b7836 */ /* 0x000fc60000000000 */
[----:B------:R-:W-:Y:S01]  /*3a90*/  IADD3 R16, P1, PT, R8, R6, RZ ;  /* 0x0000000608107210 */ /* 0x000fe20007f3e0ff */
        /* <DEDUP_REMOVED lines=13> */
[----:B------:R-:W-:-:S05]  /*3b70*/  IADD3 R11, PT, PT, R9, -0x4, RZ ;  /* 0xfffffffc090b7810 */ /* 0x000fca0007ffe0ff */
        /* <DEDUP_REMOVED lines=31> */
[----:B------:R-:W-:Y:S01]  /*3d70*/  IADD3 R9, PT, PT, R9, -0x8, RZ ;  /* 0xfffffff809097810 */ /* 0x000fe20007ffe0ff */
[----:B--2---:R-:W-:-:S05]  /*3d80*/  IMAD R8, R8, UR4, R19 ;  /* 0x0000000408087c24 */ /* 0x004fca000f8e0213 */
[----:B------:R-:W-:-:S04]  /*3d90*/  IADD3 R6, P1, PT, R8, R6, RZ ;  /* 0x0000000608067210 */ /* 0x000fc80007f3e0ff */
[----:B------:R-:W-:-:S05]  /*3da0*/  LEA.HI.X.SX32 R7, R8, R7, 0x1, P1 ;  /* 0x0000000708077211 */ /* 0x000fca00008f0eff */
[----:B------:R1:W-:Y:S04]  /*3db0*/  STG.E.U8 desc[UR6][R6.64], R0 ;  /* 0x0000000006007986 */ /* 0x0003e8000c101106 */
.L_x_46:
[----:B------:R-:W-:Y:S05]  /*3dc0*/  @!P0 EXIT ;  /* 0x000000000000894d */ /* 0x000fea0003800000 */
[----:B------:R-:W-:Y:S02]  /*3dd0*/  ISETP.GE.U32.AND P0, PT, R4, 0x4, PT ;  /* 0x000000040400780c */ /* 0x000fe40003f06070 */
[----:B-1----:R-:W-:-:S04]  /*3de0*/  LOP3.LUT R0, R5, 0x3, RZ, 0xc0, !PT ;  /* 0x0000000305007812 */ /* 0x002fc800078ec0ff */
[----:B------:R-:W-:-:S07]  /*3df0*/  ISETP.NE.AND P1, PT, R0, RZ, PT ;  /* 0x000000ff0000720c */ /* 0x000fce0003f25270 */
[----:B------:R-:W-:Y:S06]  /*3e00*/  @!P0 BRA `(.L_x_47) ;  /* 0x00000000008c8947 */ /* 0x000fec0003800000 */
[C---:B------:R-:W-:Y:S01]  /*3e10*/  IMAD.WIDE.U32 R10, R9.reuse, 0x8, R2 ;  /* 0x00000008090a7825 */ /* 0x040fe200078e0002 */
[----:B------:R-:W0:Y:S01]  /*3e20*/  LDC.64 R4, c[0x0][0x380] ;  /* 0x0000e000ff047b82 */ /* 0x000e220000000a00 */
[----:B------:R-:W1:Y:S03]  /*3e30*/  LDCU UR4, c[0x0][0x388] ;  /* 0x00007100ff0477ac */ /* 0x000e660008000800 */
[----:B------:R-:W1:Y:S04]  /*3e40*/  LDG.E R6, desc[UR6][R10.64] ;  /* 0x000000060a067981 */ /* 0x000e68000c1e1900 */
[----:B------:R-:W1:Y:S01]  /*3e50*/  LDG.E R7, desc[UR6][R10.64+0x4] ;  /* 0x000004060a077981 */ /* 0x000e62000c1e1900 */
[----:B------:R-:W-:-:S02]  /*3e60*/  VIADD R13, R9, 0xffffffff ;  /* 0xffffffff090d7836 */ /* 0x000fc40000000000 */
[----:B------:R-:W-:Y:S02]  /*3e70*/  IMAD.MOV.U32 R16, RZ, RZ, 0x58 ;  /* 0x00000058ff107424 */ /* 0x000fe400078e00ff */
[----:B------:R-:W-:-:S04]  /*3e80*/  IMAD.WIDE.U32 R12, R13, 0x8, R2 ;  /* 0x000000080d0c7825 */ /* 0x000fc800078e0002 */
[----:B-1----:R-:W-:-:S05]  /*3e90*/  IMAD R7, R6, UR4, R7 ;  /* 0x0000000406077c24 */ /* 0x002fca000f8e0207 */
        /* <DEDUP_REMOVED lines=8> */
[----:B------:R-:W-:-:S04]  /*3f20*/  IADD3 R10, P0, PT, R8, R4, RZ ;  /* 0x00000004080a7210 */ /* 0x000fc80007f1e0ff */
        /* <DEDUP_REMOVED lines=13> */
[----:B--2---:R-:W-:-:S05]  /*4000*/  IMAD R8, R8, UR4, R17 ;  /* 0x0000000408087c24 */ /* 0x004fca000f8e0211 */
[----:B------:R-:W-:-:S04]  /*4010*/  IADD3 R4, P0, PT, R8, R4, RZ ;  /* 0x0000000408047210 */ /* 0x000fc80007f1e0ff */
[----:B------:R-:W-:-:S05]  /*4020*/  LEA.HI.X.SX32 R5, R8, R5, 0x1, P0 ;  /* 0x0000000508057211 */ /* 0x000fca00000f0eff */
[----:B------:R1:W-:Y:S04]  /*4030*/  STG.E.U8 desc[UR6][R4.64], R16 ;  /* 0x0000001004007986 */ /* 0x0003e8000c101106 */
.L_x_47:
[----:B------:R-:W-:Y:S05]  /*4040*/  @!P1 EXIT ;  /* 0x000000000000994d */ /* 0x000fea0003800000 */
[----:B-1----:R-:W0:Y:S01]  /*4050*/  LDC.64 R10, c[0x0][0x380] ;  /* 0x0000e000ff0a7b82 */ /* 0x002e220000000a00 */
[----:B------:R-:W-:Y:S01]  /*4060*/  IMAD.MOV R0, RZ, RZ, -R0 ;  /* 0x000000ffff007224 */ /* 0x000fe200078e0a00 */
[----:B------:R-:W1:Y:S06]  /*4070*/  LDCU UR4, c[0x0][0x388] ;  /* 0x00007100ff0477ac */ /* 0x000e6c0008000800 */
.L_x_48:
[----:B--2---:R-:W-:-:S05]  /*4080*/  IMAD.WIDE.U32 R4, R9, 0x8, R2 ;  /* 0x0000000809047825 */ /* 0x004fca00078e0002 */
[----:B------:R-:W1:Y:S04]  /*4090*/  LDG.E R6, desc[UR6][R4.64] ;  /* 0x0000000604067981 */ /* 0x000e68000c1e1900 */
[----:B------:R2:W1:Y:S01]  /*40a0*/  LDG.E R7, desc[UR6][R4.64+0x4] ;  /* 0x0000040604077981 */ /* 0x000462000c1e1900 */
[----:B------:R-:W-:Y:S01]  /*40b0*/  MOV R8, 0x58 ;  /* 0x0000005800087802 */ /* 0x000fe20000000f00 */
[----:B------:R-:W-:Y:S02]  /*40c0*/  VIADD R0, R0, 0x1 ;  /* 0x0000000100007836 */ /* 0x000fe40000000000 */
[----:B------:R-:W-:Y:S01]  /*40d0*/  VIADD R9, R9, 0xffffffff ;  /* 0xffffffff09097836 */ /* 0x000fe20000000000 */
[----:B--2---:R-:W-:Y:S01]  /*40e0*/  PRMT R5, R8, 0x7610, R5 ;  /* 0x0000761008057816 */ /* 0x004fe20000000005 */
[----:B-1----:R-:W-:-:S05]  /*40f0*/  IMAD R7, R6, UR4, R7 ;  /* 0x0000000406077c24 */ /* 0x002fca000f8e0207 */
[----:B0-----:R-:W-:-:S04]  /*4100*/  IADD3 R6, P0, PT, R7, R10, RZ ;  /* 0x0000000a07067210 */ /* 0x001fc80007f1e0ff */
[----:B------:R-:W-:Y:S02]  /*4110*/  LEA.HI.X.SX32 R7, R7, R11, 0x1, P0 ;  /* 0x0000000b07077211 */ /* 0x000fe400000f0eff */
[----:B------:R-:W-:-:S03]  /*4120*/  ISETP.NE.AND P0, PT, R0, RZ, PT ;  /* 0x000000ff0000720c */ /* 0x000fc60003f05270 */
[----:B------:R2:W-:Y:S10]  /*4130*/  STG.E.U8 desc[UR6][R6.64], R5 ;  /* 0x0000000506007986 */ /* 0x0005f4000c101106 */
[----:B------:R-:W-:Y:S05]  /*4140*/  @P0 BRA `(.L_x_48) ;  /* 0xfffffffc00cc0947 */ /* 0x000fea000383ffff */
[----:B------:R-:W-:Y:S05]  /*4150*/  EXIT ;  /* 0x000000000000794d */ /* 0x000fea0003800000 */
        .weak           $__internal_0_$__cuda_sm20_sqrt_rn_f32_slowpath
        .type           $__internal_0_$__cuda_sm20_sqrt_rn_f32_slowpath,@function
        .size           $__internal_0_$__cuda_sm20_sqrt_rn_f32_slowpath,(.L_x_51 - $__internal_0_$__cuda_sm20_sqrt_rn_f32_slowpath)
$__internal_0_$__cuda_sm20_sqrt_rn_f32_slowpath:
[----:B------:R-:W-:-:S13]  /*4160*/  LOP3.LUT P3, RZ, R28, 0x7fffffff, RZ, 0xc0, !PT ;  /* 0x7fffffff1cff7812 */ /* 0x000fda000786c0ff */
[----:B------:R-:W-:Y:S01]  /*4170*/  @!P3 MOV R29, R28 ;  /* 0x0000001c001db202 */ /* 0x000fe20000000f00 */
[----:B------:R-:W-:Y:S06]  /*4180*/  @!P3 BRA `(.L_x_49) ;  /* 0x000000000044b947 */ /* 0x000fec0003800000 */
[----:B------:R-:W-:-:S13]  /*4190*/  FSETP.GEU.FTZ.AND P3, PT, R28, RZ, PT ;  /* 0x000000ff1c00720b */ /* 0x000fda0003f7e000 */
[----:B------:R-:W-:Y:S01]  /*41a0*/  @!P3 IMAD.MOV.U32 R29, RZ, RZ, 0x7fffffff ;  /* 0x7fffffffff1db424 */ /* 0x000fe200078e00ff */
[----:B------:R-:W-:Y:S06]  /*41b0*/  @!P3 BRA `(.L_x_49) ;  /* 0x000000000038b947 */ /* 0x000fec0003800000 */
[----:B------:R-:W-:-:S13]  /*41c0*/  FSETP.GTU.FTZ.AND P3, PT, |R28|, +INF , PT ;  /* 0x7f8000001c00780b */ /* 0x000fda0003f7c200 */
[----:B------:R-:W-:Y:S01]  /*41d0*/  @P3 FADD.FTZ R29, R28, 1 ;  /* 0x3f8000001c1d3421 */ /* 0x000fe20000010000 */
[----:B------:R-:W-:Y:S06]  /*41e0*/  @P3 BRA `(.L_x_49) ;  /* 0x00000000002c3947 */ /* 0x000fec0003800000 */
[----:B------:R-:W-:-:S13]  /*41f0*/  FSETP.NEU.FTZ.AND P3, PT, |R28|, +INF , PT ;  /* 0x7f8000001c00780b */ /* 0x000fda0003f7d200 */
[----:B------:R-:W-:Y:S01]  /*4200*/  @!P3 IMAD.MOV.U32 R29, RZ, RZ, R28 ;  /* 0x000000ffff1db224 */ /* 0x000fe200078e001c */
[----:B------:R-:W-:Y:S06]  /*4210*/  @!P3 BRA `(.L_x_49) ;  /* 0x000000000020b947 */ /* 0x000fec0003800000 */
[----:B------:R-:W-:-:S04]  /*4220*/  FFMA R28, R28, 1.84467440737095516160e+19, RZ ;  /* 0x5f8000001c1c7823 */ /* 0x000fc800000000ff */
[----:B------:R-:W0:Y:S02]  /*4230*/  MUFU.RSQ R31, R28 ;  /* 0x0000001c001f7308 */ /* 0x000e240000001400 */
[----:B0-----:R-:W-:Y:S01]  /*4240*/  FMUL.FTZ R29, R28, R31 ;  /* 0x0000001f1c1d7220 */ /* 0x001fe20000410000 */
[----:B------:R-:W-:-:S03]  /*4250*/  FMUL.FTZ R31, R31, 0.5 ;  /* 0x3f0000001f1f7820 */ /* 0x000fc60000410000 */
[----:B------:R-:W-:-:S04]  /*4260*/  FADD.FTZ R30, -R29, -RZ ;  /* 0x800000ff1d1e7221 */ /* 0x000fc80000010100 */
[----:B------:R-:W-:-:S04]  /*4270*/  FFMA R30, R29, R30, R28 ;  /* 0x0000001e1d1e7223 */ /* 0x000fc8000000001c */
[----:B------:R-:W-:-:S04]  /*4280*/  FFMA R29, R30, R31, R29 ;  /* 0x0000001f1e1d7223 */ /* 0x000fc8000000001d */
[----:B------:R-:W-:-:S07]  /*4290*/  FMUL.FTZ R29, R29, 2.3283064365386962891e-10 ;  /* 0x2f8000001d1d7820 */ /* 0x000fce0000410000 */
.L_x_49:
[----:B------:R-:W-:Y:S01]  /*42a0*/  MOV R30, R0 ;  /* 0x00000000001e7202 */ /* 0x000fe20000000f00 */
[----:B------:R-:W-:-:S04]  /*42b0*/  IMAD.MOV.U32 R31, RZ, RZ, 0x0 ;  /* 0x00000000ff1f7424 */ /* 0x000fc800078e00ff */
[----:B------:R-:W-:Y:S05]  /*42c0*/  RET.REL.NODEC R30 `(_Z8findPathPci8PositionS0_PdPS0_PbS2_S2_) ;  /* 0xffffffbc1e4c7950 */ /* 0x000fea0003c3ffff */
.L_x_50:
[----:B------:R-:W-:-:S00]  /*42d0*/  BRA `(.L_x_50) ;  /* 0xfffffffc00fc7947 */ /* 0x000fc0000383ffff */
[----:B------:R-:W-:-:S00]  /*42e0*/  NOP ;  /* 0x0000000000007918 */ /* 0x000fc00000000000 */
        /* <DEDUP_REMOVED lines=9> */
.L_x_51:


//--------------------- .nv.shared.reserved.0     --------------------------
	.section	.nv.shared.reserved.0,"aw",@nobits
	.weak		__nv_reservedSMEM_offset_0_alias
	.size		__nv_reservedSMEM_offset_0_alias, 0, 64
	.other		__nv_reservedSMEM_offset_0_alias,@"STO_CUDA_RESERVED_SHARED STV_DEFAULT"
__nv_reservedSMEM_offset_0_alias:
	.zero		0
	.zero		64


//--------------------- .nv.constant0._Z8findPathPci8PositionS0_PdPS0_PbS2_S2_ --------------------------
	.section	.nv.constant0._Z8findPathPci8PositionS0_PdPS0_PbS2_S2_,"a",@progbits
	.sectionflags	@""
	.align	4
.nv.constant0._Z8findPathPci8PositionS0_PdPS0_PbS2_S2_:
	.zero		968


//--------------------- SYMBOLS --------------------------

	.type		.nv.reservedSmem.offset0,@object
	.size		.nv.reservedSmem.offset0,0x4
